# CuTe-DSL kernel — source=cudnn_frontend_dsl family=gemm_swiglu_bs
# config = {"ab_dtype": "Float4E2M1FN", "sf_vec": 16, "vector_f32": false, "mma_mn": [256, 256], "cluster_mn": [2, 1]}


// ===== COMPILED SASS (sm_100a) =====

	.target	sm_100a

	.elftype	@"ET_EXEC"


//--------------------- .note.nv.tkinfo           --------------------------
	.section	.note.nv.tkinfo,"",@"SHT_NOTE"
	.sectionflags	@"SHF_NOTE_NV_TKINFO"
	.tkinfo
        /*0018*/ 	.word	0x00000081
        /*0030*/ 	.string	""
        /*0030*/ 	.string	"ptxas"
        /*0030*/ 	.string	"Cuda compilation tools, release 12.9, V12.9.83"
        /*0030*/ 	.string	"Build system must define TOOLS_VERSION_EXTENDED"
        /*0030*/ 	.string	"-O 3 -arch sm_100a "



//--------------------- .note.nv.cuver            --------------------------
	.section	.note.nv.cuver,"",@"SHT_NOTE"
	.sectionflags	@"SHF_NOTE_NV_CUVER"
        /*0018*/ 	.short	0x0001
        /*001a*/ 	.short	0x0064
        /*001c*/ 	.short	0x0001
        /*001e*/ 	.short	0x0000
        /*0020*/ 	.short	0x0001
        /*0022*/ 	.short	0x0000


//--------------------- .nv.info                  --------------------------
	.section	.nv.info,"",@"SHT_CUDA_INFO"
	.align	4


	//----- nvinfo : EIATTR_REGCOUNT
	.align		4
        /*0000*/ 	.byte	0x04, 0x2f
        /*0002*/ 	.short	(.L_6 - .L_5)
	.align		4
.L_5:
        /*0004*/ 	.word	index@(kernel_cutlass_kernel_cudnngemm_swigludense_blockscaled_gemm_persistent_swiglu_interleaved_quantSm100BlockScaledPersistentDenseGemmKernel_object_at__TiledMMA_ThrLayoutVMNK21111000_Permuta_0)
        /*0008*/ 	.word	0x00000060


	//----- nvinfo : EIATTR_FRAME_SIZE
	.align		4
.L_6:
        /*000c*/ 	.byte	0x04, 0x11
        /*000e*/ 	.short	(.L_8 - .L_7)
	.align		4
.L_7:
        /*0010*/ 	.word	index@($__internal_2_$__cuda_sm10x_tcgen05_guardrail_trap_unallocated_columns_being_dealloced)
        /*0014*/ 	.word	0x00000000


	//----- nvinfo : EIATTR_FRAME_SIZE
	.align		4
.L_8:
        /*0018*/ 	.byte	0x04, 0x11
        /*001a*/ 	.short	(.L_10 - .L_9)
	.align		4
.L_9:
        /*001c*/ 	.word	index@($__internal_1_$__cuda_sm10x_tcgen05_guardrail_trap_phase_invalid_during_alloc)
        /*0020*/ 	.word	0x00000000


	//----- nvinfo : EIATTR_FRAME_SIZE
	.align		4
.L_10:
        /*0024*/ 	.byte	0x04, 0x11
        /*0026*/ 	.short	(.L_12 - .L_11)
	.align		4
.L_11:
        /*0028*/ 	.word	index@($__internal_0_$__cuda_sm10x_tcgen05_guardrail_trap_col_being_dealloced_not_returned_by_alloc)
        /*002c*/ 	.word	0x00000000


	//----- nvinfo : EIATTR_FRAME_SIZE
	.align		4
.L_12:
        /*0030*/ 	.byte	0x04, 0x11
        /*0032*/ 	.short	(.L_14 - .L_13)
	.align		4
.L_13:
        /*0034*/ 	.word	index@(kernel_cutlass_kernel_cudnngemm_swigludense_blockscaled_gemm_persistent_swiglu_interleaved_quantSm100BlockScaledPersistentDenseGemmKernel_object_at__TiledMMA_ThrLayoutVMNK21111000_Permuta_0)
        /*0038*/ 	.word	0x00000000


	//----- nvinfo : EIATTR_MIN_STACK_SIZE
	.align		4
.L_14:
        /*003c*/ 	.byte	0x04, 0x12
        /*003e*/ 	.short	(.L_16 - .L_15)
	.align		4
.L_15:
        /*0040*/ 	.word	index@(kernel_cutlass_kernel_cudnngemm_swigludense_blockscaled_gemm_persistent_swiglu_interleaved_quantSm100BlockScaledPersistentDenseGemmKernel_object_at__TiledMMA_ThrLayoutVMNK21111000_Permuta_0)
        /*0044*/ 	.word	0x00000000
.L_16:


//--------------------- .nv.info.kernel_cutlass_kernel_cudnngemm_swigludense_blockscaled_gemm_persistent_swiglu_interleaved_quantSm100BlockScaledPersistentDenseGemmKernel_object_at__TiledMMA_ThrLayoutVMNK21111000_Permuta_0 --------------------------
	.section	.nv.info.kernel_cutlass_kernel_cudnngemm_swigludense_blockscaled_gemm_persistent_swiglu_interleaved_quantSm100BlockScaledPersistentDenseGemmKernel_object_at__TiledMMA_ThrLayoutVMNK21111000_Permuta_0,"",@"SHT_CUDA_INFO"
	.sectionflags	@""
	.align	4


	//----- nvinfo : EIATTR_CUDA_API_VERSION
	.align		4
        /*0000*/ 	.byte	0x04, 0x37
        /*0002*/ 	.short	(.L_18 - .L_17)
.L_17:
        /*0004*/ 	.word	0x00000081


	//----- nvinfo : EIATTR_KPARAM_INFO
	.align		4
.L_18:
        /*0008*/ 	.byte	0x04, 0x17
        /*000a*/ 	.short	(.L_20 - .L_19)
.L_19:
        /*000c*/ 	.word	0x00000000
        /*0010*/ 	.short	0x000b
        /*0012*/ 	.short	0x0364
        /*0014*/ 	.byte	0x00, 0xf0, 0x11, 0x00


	//----- nvinfo : EIATTR_KPARAM_INFO
	.align		4
.L_20:
        /*0018*/ 	.byte	0x04, 0x17
        /*001a*/ 	.short	(.L_22 - .L_21)
.L_21:
        /*001c*/ 	.word	0x00000000
        /*0020*/ 	.short	0x000a
        /*0022*/ 	.short	0x0358
        /*0024*/ 	.byte	0x00, 0xf0, 0x31, 0x00


	//----- nvinfo : EIATTR_KPARAM_INFO
	.align		4
.L_22:
        /*0028*/ 	.byte	0x04, 0x17
        /*002a*/ 	.short	(.L_24 - .L_23)
.L_23:
        /*002c*/ 	.word	0x00000000
        /*0030*/ 	.short	0x0009
        /*0032*/ 	.short	0x034c
        /*0034*/ 	.byte	0x00, 0xf0, 0x31, 0x00


	//----- nvinfo : EIATTR_KPARAM_INFO
	.align		4
.L_24:
        /*0038*/ 	.byte	0x04, 0x17
        /*003a*/ 	.short	(.L_26 - .L_25)
.L_25:
        /*003c*/ 	.word	0x00000000
        /*0040*/ 	.short	0x0008
        /*0042*/ 	.short	0x0340
        /*0044*/ 	.byte	0x00, 0xf0, 0x31, 0x00


	//----- nvinfo : EIATTR_KPARAM_INFO
	.align		4
.L_26:
        /*0048*/ 	.byte	0x04, 0x17
        /*004a*/ 	.short	(.L_28 - .L_27)
.L_27:
        /*004c*/ 	.word	0x00000000
        /*0050*/ 	.short	0x0007
        /*0052*/ 	.short	0x02c0
        /*0054*/ 	.byte	0x00, 0xf0, 0x01, 0x02


	//----- nvinfo : EIATTR_KPARAM_INFO
	.align		4
.L_28:
        /*0058*/ 	.byte	0x04, 0x17
        /*005a*/ 	.short	(.L_30 - .L_29)
.L_29:
        /*005c*/ 	.word	0x00000000
        /*0060*/ 	.short	0x0006
        /*0062*/ 	.short	0x0240
        /*0064*/ 	.byte	0x00, 0xf0, 0x01, 0x02


	//----- nvinfo : EIATTR_KPARAM_INFO
	.align		4
.L_30:
        /*0068*/ 	.byte	0x04, 0x17
        /*006a*/ 	.short	(.L_32 - .L_31)
.L_31:
        /*006c*/ 	.word	0x00000000
        /*0070*/ 	.short	0x0005
        /*0072*/ 	.short	0x01c0
        /*0074*/ 	.byte	0x00, 0xf0, 0x01, 0x02


	//----- nvinfo : EIATTR_KPARAM_INFO
	.align		4
.L_32:
        /*0078*/ 	.byte	0x04, 0x17
        /*007a*/ 	.short	(.L_34 - .L_33)
.L_33:
        /*007c*/ 	.word	0x00000000
        /*0080*/ 	.short	0x0004
        /*0082*/ 	.short	0x0140
        /*0084*/ 	.byte	0x00, 0xf0, 0x01, 0x02


	//----- nvinfo : EIATTR_KPARAM_INFO
	.align		4
.L_34:
        /*0088*/ 	.byte	0x04, 0x17
        /*008a*/ 	.short	(.L_36 - .L_35)
.L_35:
        /*008c*/ 	.word	0x00000000
        /*0090*/ 	.short	0x0003
        /*0092*/ 	.short	0x00c0
        /*0094*/ 	.byte	0x00, 0xf0, 0x01, 0x02


	//----- nvinfo : EIATTR_KPARAM_INFO
	.align		4
.L_36:
        /*0098*/ 	.byte	0x04, 0x17
        /*009a*/ 	.short	(.L_38 - .L_37)
.L_37:
        /*009c*/ 	.word	0x00000000
        /*00a0*/ 	.short	0x0002
        /*00a2*/ 	.short	0x0040
        /*00a4*/ 	.byte	0x00, 0xf0, 0x01, 0x02


	//----- nvinfo : EIATTR_KPARAM_INFO
	.align		4
.L_38:
        /*00a8*/ 	.byte	0x04, 0x17
        /*00aa*/ 	.short	(.L_40 - .L_39)
.L_39:
        /*00ac*/ 	.word	0x00000000
        /*00b0*/ 	.short	0x0001
        /*00b2*/ 	.short	0x000c
        /*00b4*/ 	.byte	0x00, 0xf0, 0x31, 0x00


	//----- nvinfo : EIATTR_KPARAM_INFO
	.align		4
.L_40:
        /*00b8*/ 	.byte	0x04, 0x17
        /*00ba*/ 	.short	(.L_42 - .L_41)
.L_41:
        /*00bc*/ 	.word	0x00000000
        /*00c0*/ 	.short	0x0000
        /*00c2*/ 	.short	0x0000
        /*00c4*/ 	.byte	0x00, 0xf0, 0x31, 0x00


	//----- nvinfo : EIATTR_AT_ENTRY_FRAGMENTS
	.align		4
.L_42:
        /*00c8*/ 	.byte	0x04, 0x4f
        /*00ca*/ 	.short	(.L_44 - .L_43)


	//   ....[0]....
.L_43:
        /*00cc*/ 	.word	0x00000004


	//   ....[1]....
        /*00d0*/ 	.word	0x00000005


	//----- nvinfo : EIATTR_RESERVED_SMEM_USED
	.align		4
.L_44:
        /*00d4*/ 	.byte	0x01, 0x41
	.zero		2


	//----- nvinfo : EIATTR_SPARSE_MMA_MASK
	.align		4
        /*00d8*/ 	.byte	0x03, 0x50
        /*00da*/ 	.short	0x0000


	//----- nvinfo : EIATTR_TCGEN05_2CTA_USED
	.align		4
        /*00dc*/ 	.byte	0x01, 0x52
	.zero		2


	//----- nvinfo : EIATTR_MAXREG_COUNT
	.align		4
        /*00e0*/ 	.byte	0x03, 0x1b
        /*00e2*/ 	.short	0x00ff


	//----- nvinfo : EIATTR_NUM_BARRIERS
	.align		4
        /*00e4*/ 	.byte	0x02, 0x4c
        /*00e6*/ 	.byte	0x03
	.zero		1


	//----- nvinfo : EIATTR_INT_WARP_WIDE_INSTR_OFFSETS
	.align		4
        /*00e8*/ 	.byte	0x04, 0x31
        /*00ea*/ 	.short	(.L_46 - .L_45)


	//   ....[0]....
.L_45:
        /*00ec*/ 	.word	0x00004b40


	//   ....[1]....
        /*00f0*/ 	.word	0x00004b70


	//----- nvinfo : EIATTR_COOP_GROUP_MASK_REGIDS
	.align		4
.L_46:
        /*00f4*/ 	.byte	0x04, 0x29
        /*00f6*/ 	.short	(.L_48 - .L_47)


	//   ....[0]....
.L_47:
        /*00f8*/ 	.word	0xffffffff


	//   ....[1]....
        /*00fc*/ 	.word	0xffffffff


	//   ....[2]....
        /*0100*/ 	.word	0xffffffff


	//   ....[3]....
        /*0104*/ 	.word	0xffffffff


	//   ....[4]....
        /*0108*/ 	.word	0xffffffff


	//----- nvinfo : EIATTR_COOP_GROUP_INSTR_OFFSETS
	.align		4
.L_48:
        /*010c*/ 	.byte	0x04, 0x28
        /*010e*/ 	.short	(.L_50 - .L_49)


	//   ....[0]....
.L_49:
        /*0110*/ 	.word	0x00000530


	//   ....[1]....
        /*0114*/ 	.word	0x000020e0


	//   ....[2]....
        /*0118*/ 	.word	0x000026f0


	//   ....[3]....
        /*011c*/ 	.word	0x000049d0


	//   ....[4]....
        /*0120*/ 	.word	0x00004c20


	//----- nvinfo : EIATTR_VRC_CTA_INIT_COUNT
	.align		4
.L_50:
        /*0124*/ 	.byte	0x02, 0x4a
        /*0126*/ 	.byte	0x80
	.zero		1


	//----- nvinfo : EIATTR_MBARRIER_INSTR_OFFSETS
	.align		4
        /*0128*/ 	.byte	0x04, 0x39
        /*012a*/ 	.short	(.L_52 - .L_51)


	//   ....[0]....
.L_51:
        /*012c*/ 	.word	0x000003a0
        /*0130*/ 	.word	0x000000ff
        /*0134*/ 	.word	0x00000000
        /*0138*/ 	.short	0x0100
        /*013a*/ 	.byte	0x04
	.zero		1


	//   ....[1]....
        /*013c*/ 	.word	0x000003b0
        /*0140*/ 	.word	0x000000ff
        /*0144*/ 	.word	0x00000008
        /*0148*/ 	.short	0x0100
        /*014a*/ 	.byte	0x04
	.zero		1


	//   ....[2]....
        /*014c*/ 	.word	0x000003c0
        /*0150*/ 	.word	0x000000ff
        /*0154*/ 	.word	0x00000010
        /*0158*/ 	.short	0x0100
        /*015a*/ 	.byte	0x04
	.zero		1


	//   ....[3]....
        /*015c*/ 	.word	0x000003d0
        /*0160*/ 	.word	0x000000ff
        /*0164*/ 	.word	0x00000018
        /*0168*/ 	.short	0x0100
        /*016a*/ 	.byte	0x04
	.zero		1


	//   ....[4]....
        /*016c*/ 	.word	0x000003e0
        /*0170*/ 	.word	0x000000ff
        /*0174*/ 	.word	0x00000020
        /*0178*/ 	.short	0x0100
        /*017a*/ 	.byte	0x04
	.zero		1


	//   ....[5]....
        /*017c*/ 	.word	0x000003f0
        /*0180*/ 	.word	0x000000ff
        /*0184*/ 	.word	0x00000028
        /*0188*/ 	.short	0x0100
        /*018a*/ 	.byte	0x04
	.zero		1


	//   ....[6]....
        /*018c*/ 	.word	0x00000400
        /*0190*/ 	.word	0x000000ff
        /*0194*/ 	.word	0x00000030
        /*0198*/ 	.short	0x0100
        /*019a*/ 	.byte	0x05
	.zero		1


	//   ....[7]....
        /*019c*/ 	.word	0x00000410
        /*01a0*/ 	.word	0x000000ff
        /*01a4*/ 	.word	0x00000038
        /*01a8*/ 	.short	0x0100
        /*01aa*/ 	.byte	0x05
	.zero		1


	//   ....[8]....
        /*01ac*/ 	.word	0x000004c0
        /*01b0*/ 	.word	0x000000ff
        /*01b4*/ 	.word	0x00000040
        /*01b8*/ 	.short	0x0100
        /*01ba*/ 	.byte	0x06
	.zero		1


	//   ....[9]....
        /*01bc*/ 	.word	0x00000960
        /*01c0*/ 	.word	0x000000ff
        /*01c4*/ 	.word	0x00000018
        /*01c8*/ 	.short	0x010a
        /*01ca*/ 	.byte	0x05
	.zero		1


	//   ....[10]....
        /*01cc*/ 	.word	0x00000b20
        /*01d0*/ 	.word	0x000000ff
        /*01d4*/ 	.word	0x00000018
        /*01d8*/ 	.short	0x010a
        /*01da*/ 	.byte	0x04
	.zero		1


	//   ....[11]....
        /*01dc*/ 	.word	0x00000dc0
        /*01e0*/ 	.word	0x000000ff
        /*01e4*/ 	.word	0x00000018
        /*01e8*/ 	.short	0x010a
        /*01ea*/ 	.byte	0x0e
	.zero		1


	//   ....[12]....
        /*01ec*/ 	.word	0x00001100
        /*01f0*/ 	.word	0x000000ff
        /*01f4*/ 	.word	0x00000018
        /*01f8*/ 	.short	0x010a
        /*01fa*/ 	.byte	0x04
	.zero		1


	//   ....[13]....
        /*01fc*/ 	.word	0x00001700
        /*0200*/ 	.word	0x000000ff
        /*0204*/ 	.word	0x00000000
        /*0208*/ 	.short	0x010a
        /*020a*/ 	.byte	0x05
	.zero		1


	//   ....[14]....
        /*020c*/ 	.word	0x00001710
        /*0210*/ 	.word	0x000000ff
        /*0214*/ 	.word	0x00000038
        /*0218*/ 	.short	0x010a
        /*021a*/ 	.byte	0x33
	.zero		1


	//   ....[15]....
        /*021c*/ 	.word	0x000019c0
        /*0220*/ 	.word	0x000000ff
        /*0224*/ 	.word	0x00000000
        /*0228*/ 	.short	0x010a
        /*022a*/ 	.byte	0x20
	.zero		1


	//   ....[16]....
        /*022c*/ 	.word	0x00001c80
        /*0230*/ 	.word	0x000000ff
        /*0234*/ 	.word	0x00000000
        /*0238*/ 	.short	0x010a
        /*023a*/ 	.byte	0x06
	.zero		1


	//   ....[17]....
        /*023c*/ 	.word	0x00001d80
        /*0240*/ 	.word	0x00000005
        /*0244*/ 	.word	0x00000038
        /*0248*/ 	.short	0x010a
        /*024a*/ 	.byte	0xff
	.zero		1


	//   ....[18]....
        /*024c*/ 	.word	0x00001dc0
        /*0250*/ 	.word	0x00000005
        /*0254*/ 	.word	0x00000038
        /*0258*/ 	.short	0x010a
        /*025a*/ 	.byte	0xff
	.zero		1


	//   ....[19]....
        /*025c*/ 	.word	0x00001eb0
        /*0260*/ 	.word	0x000000ff
        /*0264*/ 	.word	0x00000040
        /*0268*/ 	.short	0x0100
        /*026a*/ 	.byte	0x06
	.zero		1


	//   ....[20]....
        /*026c*/ 	.word	0x00001fa0
        /*0270*/ 	.word	0x000000ff
        /*0274*/ 	.word	0x00000040
        /*0278*/ 	.short	0x0100
        /*027a*/ 	.byte	0x06
	.zero		1


	//   ....[21]....
        /*027c*/ 	.word	0x00002090
        /*0280*/ 	.word	0x000000ff
        /*0284*/ 	.word	0x00000040
        /*0288*/ 	.short	0x0100
        /*028a*/ 	.byte	0x06
	.zero		1


	//   ....[22]....
        /*028c*/ 	.word	0x00002360
        /*0290*/ 	.word	0x00000003
        /*0294*/ 	.word	0x00000000
        /*0298*/ 	.short	0x010a
        /*029a*/ 	.byte	0xff
	.zero		1


	//   ....[23]....
        /*029c*/ 	.word	0x00002380
        /*02a0*/ 	.word	0x00000003
        /*02a4*/ 	.word	0x00000000
        /*02a8*/ 	.short	0x010a
        /*02aa*/ 	.byte	0xff
	.zero		1


	//   ....[24]....
        /*02ac*/ 	.word	0x00002560
        /*02b0*/ 	.word	0x00000003
        /*02b4*/ 	.word	0x00000000
        /*02b8*/ 	.short	0x010a
        /*02ba*/ 	.byte	0xff
	.zero		1


	//   ....[25]....
        /*02bc*/ 	.word	0x00002580
        /*02c0*/ 	.word	0x00000003
        /*02c4*/ 	.word	0x00000000
        /*02c8*/ 	.short	0x010a
        /*02ca*/ 	.byte	0xff
	.zero		1


	//   ....[26]....
        /*02cc*/ 	.word	0x00002670
        /*02d0*/ 	.word	0x00000003
        /*02d4*/ 	.word	0x00000000
        /*02d8*/ 	.short	0x0101
        /*02da*/ 	.byte	0xff
	.zero		1


	//   ....[27]....
        /*02dc*/ 	.word	0x00002b60
        /*02e0*/ 	.word	0x000000ff
        /*02e4*/ 	.word	0x00000030
        /*02e8*/ 	.short	0x010a
        /*02ea*/ 	.byte	0x16
	.zero		1


	//   ....[28]....
        /*02ec*/ 	.word	0x00004750
        /*02f0*/ 	.word	0x000000ff
        /*02f4*/ 	.word	0x00000000
        /*02f8*/ 	.short	0x0101
        /*02fa*/ 	.byte	0x19
	.zero		1


	//   ....[29]....
        /*02fc*/ 	.word	0x000049a0
        /*0300*/ 	.word	0x000000ff
        /*0304*/ 	.word	0x00000000
        /*0308*/ 	.short	0x0101
        /*030a*/ 	.byte	0x04
	.zero		1


	//   ....[30]....
        /*030c*/ 	.word	0x000049b0
        /*0310*/ 	.word	0x000000ff
        /*0314*/ 	.word	0x00000040
        /*0318*/ 	.short	0x010a
        /*031a*/ 	.byte	0x06
	.zero		1


	//   ....[31]....
        /*031c*/ 	.word	0x00004d00
        /*0320*/ 	.word	0x000000ff
        /*0324*/ 	.word	0x00000040
        /*0328*/ 	.short	0x0100
        /*032a*/ 	.byte	0x06
	.zero		1


	//   ....[32]....
        /*032c*/ 	.word	0x00004d70
        /*0330*/ 	.word	0x00000000
        /*0334*/ 	.word	0x00000018
        /*0338*/ 	.short	0x010a
        /*033a*/ 	.byte	0xff
	.zero		1


	//   ....[33]....
        /*033c*/ 	.word	0x00004df0
        /*0340*/ 	.word	0x00000000
        /*0344*/ 	.word	0x00000018
        /*0348*/ 	.short	0x010a
        /*034a*/ 	.byte	0xff
	.zero		1


	//   ....[34]....
        /*034c*/ 	.word	0x00004e70
        /*0350*/ 	.word	0x00000000
        /*0354*/ 	.word	0x00000038
        /*0358*/ 	.short	0x010a
        /*035a*/ 	.byte	0xff
	.zero		1


	//   ....[35]....
        /*035c*/ 	.word	0x00004ef0
        /*0360*/ 	.word	0x00000000
        /*0364*/ 	.word	0x00000000
        /*0368*/ 	.short	0x010a
        /*036a*/ 	.byte	0xff
	.zero		1


	//   ....[36]....
        /*036c*/ 	.word	0x00004f50
        /*0370*/ 	.word	0x00000003
        /*0374*/ 	.word	0x00000000
        /*0378*/ 	.short	0x010a
        /*037a*/ 	.byte	0xff
	.zero		1


	//   ....[37]....
        /*037c*/ 	.word	0x00004fb0
        /*0380*/ 	.word	0x00000003
        /*0384*/ 	.word	0x00000000
        /*0388*/ 	.short	0x010a
        /*038a*/ 	.byte	0xff
	.zero		1


	//   ....[38]....
        /*038c*/ 	.word	0x00005020
        /*0390*/ 	.word	0x00000000
        /*0394*/ 	.word	0x00000030
        /*0398*/ 	.short	0x010a
        /*039a*/ 	.byte	0xff
	.zero		1


	//   ....[39]....
        /*039c*/ 	.word	0x00005080
        /*03a0*/ 	.word	0x00000002
        /*03a4*/ 	.word	0x00000040
        /*03a8*/ 	.short	0x010a
        /*03aa*/ 	.byte	0xff
	.zero		1


	//----- nvinfo : EIATTR_NUM_MBARRIERS
	.align		4
.L_52:
        /*03ac*/ 	.byte	0x03, 0x38
        /*03ae*/ 	.short	0x000d


	//----- nvinfo : EIATTR_EXIT_INSTR_OFFSETS
	.align		4
        /*03b0*/ 	.byte	0x04, 0x1c
        /*03b2*/ 	.short	(.L_54 - .L_53)


	//   ....[0]....
.L_53:
        /*03b4*/ 	.word	0x00004d30


	//----- nvinfo : EIATTR_REQNTID
	.align		4
.L_54:
        /*03b8*/ 	.byte	0x04, 0x10
        /*03ba*/ 	.short	(.L_56 - .L_55)
.L_55:
        /*03bc*/ 	.word	0x000000c0
        /*03c0*/ 	.word	0x00000001
        /*03c4*/ 	.word	0x00000001


	//----- nvinfo : EIATTR_CRS_STACK_SIZE
	.align		4
.L_56:
        /*03c8*/ 	.byte	0x04, 0x1e
        /*03ca*/ 	.short	(.L_58 - .L_57)
.L_57:
        /*03cc*/ 	.word	0x00000000


	//----- nvinfo : EIATTR_CBANK_PARAM_SIZE
	.align		4
.L_58:
        /*03d0*/ 	.byte	0x03, 0x19
        /*03d2*/ 	.short	0x0368


	//----- nvinfo : EIATTR_PARAM_CBANK
	.align		4
        /*03d4*/ 	.byte	0x04, 0x0a
        /*03d6*/ 	.short	(.L_60 - .L_59)
	.align		4
.L_59:
        /*03d8*/ 	.word	index@(.nv.constant0.kernel_cutlass_kernel_cudnngemm_swigludense_blockscaled_gemm_persistent_swiglu_interleaved_quantSm100BlockScaledPersistentDenseGemmKernel_object_at__TiledMMA_ThrLayoutVMNK21111000_Permuta_0)
        /*03dc*/ 	.short	0x0380
        /*03de*/ 	.short	0x0368


	//----- nvinfo : EIATTR_SW_WAR
	.align		4
.L_60:
        /*03e0*/ 	.byte	0x04, 0x36
        /*03e2*/ 	.short	(.L_62 - .L_61)
.L_61:
        /*03e4*/ 	.word	0x00000008
.L_62:


//--------------------- .nv.compat                --------------------------
	.section	.nv.compat,"",@"SHT_CUDA_COMPAT_INFO"
	.align	4
        /*0000*/ 	.byte	0x02, 0x02, 0x02, 0x00, 0x02, 0x05, 0x05, 0x00, 0x02, 0x03, 0x01, 0x00, 0x02, 0x06, 0x01, 0x00


//--------------------- .nv.callgraph             --------------------------
	.section	.nv.callgraph,"",@"SHT_CUDA_CALLGRAPH"
	.align	4
	.sectionentsize	8
	.align		4
        /*0000*/ 	.word	0x00000000
	.align		4
        /*0004*/ 	.word	0xffffffff
	.align		4
        /*0008*/ 	.word	0x00000000
	.align		4
        /*000c*/ 	.word	0xfffffffe
	.align		4
        /*0010*/ 	.word	0x00000000
	.align		4
        /*0014*/ 	.word	0xfffffffd
	.align		4
        /*0018*/ 	.word	0x00000000
	.align		4
        /*001c*/ 	.word	0xfffffffc


//--------------------- .text.kernel_cutlass_kernel_cudnngemm_swigludense_blockscaled_gemm_persistent_swiglu_interleaved_quantSm100BlockScaledPersistentDenseGemmKernel_object_at__TiledMMA_ThrLayoutVMNK21111000_Permuta_0 --------------------------
	.section	.text.kernel_cutlass_kernel_cudnngemm_swigludense_blockscaled_gemm_persistent_swiglu_interleaved_quantSm100BlockScaledPersistentDenseGemmKernel_object_at__TiledMMA_ThrLayoutVMNK21111000_Permuta_0,"ax",@progbits
	.align	128
        .global         kernel_cutlass_kernel_cudnngemm_swigludense_blockscaled_gemm_persistent_swiglu_interleaved_quantSm100BlockScaledPersistentDenseGemmKernel_object_at__TiledMMA_ThrLayoutVMNK21111000_Permuta_0
        .type           kernel_cutlass_kernel_cudnngemm_swigludense_blockscaled_gemm_persistent_swiglu_interleaved_quantSm100BlockScaledPersistentDenseGemmKernel_object_at__TiledMMA_ThrLayoutVMNK21111000_Permuta_0,@function
        .size           kernel_cutlass_kernel_cudnngemm_swigludense_blockscaled_gemm_persistent_swiglu_interleaved_quantSm100BlockScaledPersistentDenseGemmKernel_object_at__TiledMMA_ThrLayoutVMNK21111000_Permuta_0,(.L_x_68 - kernel_cutlass_kernel_cudnngemm_swigludense_blockscaled_gemm_persistent_swiglu_interleaved_quantSm100BlockScaledPersistentDenseGemmKernel_object_at__TiledMMA_ThrLayoutVMNK21111000_Permuta_0)
        .other          kernel_cutlass_kernel_cudnngemm_swigludense_blockscaled_gemm_persistent_swiglu_interleaved_quantSm100BlockScaledPersistentDenseGemmKernel_object_at__TiledMMA_ThrLayoutVMNK21111000_Permuta_0,@"STO_CUDA_ENTRY STV_DEFAULT"
kernel_cutlass_kernel_cudnngemm_swigludense_blockscaled_gemm_persistent_swiglu_interleaved_quantSm100BlockScaledPersistentDenseGemmKernel_object_at__TiledMMA_ThrLayoutVMNK21111000_Permuta_0:
.text.kernel_cutlass_kernel_cudnngemm_swigludense_blockscaled_gemm_persistent_swiglu_interleaved_quantSm100BlockScaledPersistentDenseGemmKernel_object_at__TiledMMA_ThrLayoutVMNK21111000_Permuta_0:
[----:B------:R-:W1:Y:S01]  /*0000*/  LDC R1, c[0x0][0x37c] ;  /* 0x0000df00ff017b82 */ /* 0x000e620000000800 */
[----:B------:R-:W2:Y:S07]  /*0010*/  S2R R65, SR_TID.X ;  /* 0x0000000000417919 */ /* 0x000eae0000002100 */
[----:B------:R-:W3:Y:S01]  /*0020*/  S2UR UR51, SR_CgaCtaId ;  /* 0x00000000003379c3 */ /* 0x000ee20000008800 */
[----:B------:R-:W4:Y:S01]  /*0030*/  LDCU.U8 UR5, c[0x0][0x382] ;  /* 0x00007040ff0577ac */ /* 0x000f220008000000 */
[----:B------:R-:W5:Y:S06]  /*0040*/  LDCU.U8 UR4, c[0x0][0x381] ;  /* 0x00007020ff0477ac */ /* 0x000f6c0008000000 */
[----:B------:R-:W2:Y:S01]  /*0050*/  S2UR UR74, SR_CTAID.X ;  /* 0x00000000004a79c3 */ /* 0x000ea20000002500 */
[----:B------:R-:W2:Y:S01]  /*0060*/  LDCU UR6, c[0x0][0x36c] ;  /* 0x00006d80ff0677ac */ /* 0x000ea20008000800 */
[----:B----4-:R-:W-:-:S04]  /*0070*/  ULOP3.LUT UR5, UR5, 0x1, URZ, 0xc0, !UPT ;  /* 0x0000000105057892 */ /* 0x010fc8000f8ec0ff */
[----:B------:R-:W-:Y:S02]  /*0080*/  UISETP.NE.U32.AND UP6, UPT, UR5, 0x1, UPT ;  /* 0x000000010500788c */ /* 0x000fe4000bfc5070 */
[----:B---3--:R-:W-:Y:S02]  /*0090*/  ULEA.HI UR7, UR51, UR51, URZ, 0x1 ;  /* 0x0000003333077291 */ /* 0x008fe4000f8f08ff */
[----:B-----5:R-:W-:Y:S02]  /*00a0*/  ULOP3.LUT UR4, UR4, 0x1, URZ, 0xc0, !UPT ;  /* 0x0000000104047892 */ /* 0x020fe4000f8ec0ff */
[----:B------:R-:W-:Y:S01]  /*00b0*/  ULOP3.LUT UR5, UR7, 0xfffffffe, URZ, 0xc0, !UPT ;  /* 0xfffffffe07057892 */ /* 0x000fe2000f8ec0ff */
[----:B--2---:R-:W-:Y:S01]  /*00c0*/  SHF.R.U32.HI R65, RZ, 0x5, R65 ;  /* 0x00000005ff417819 */ /* 0x004fe20000011641 */
[----:B------:R-:W-:Y:S01]  /*00d0*/  ULOP3.LUT UR74, UR74, 0x1, URZ, 0xc0, !UPT ;  /* 0x000000014a4a7892 */ /* 0x000fe2000f8ec0ff */
[----:B------:R-:W-:Y:S01]  /*00e0*/  IMAD.U32 R67, RZ, RZ, UR7 ;  /* 0x00000007ff437e24 */ /* 0x000fe2000f8e00ff */
[----:B------:R-:W-:Y:S01]  /*00f0*/  UISETP.EQ.U32.AND UP4, UPT, UR6, 0x1, UPT ;  /* 0x000000010600788c */ /* 0x000fe2000bf82070 */
[C---:B------:R-:W-:Y:S01]  /*0100*/  ISETP.NE.AND P1, PT, R65.reuse, 0x5, PT ;  /* 0x000000054100780c */ /* 0x040fe20003f25270 */
[----:B------:R-:W-:Y:S01]  /*0110*/  UISETP.NE.U32.AND UP5, UPT, UR4, 0x1, UPT ;  /* 0x000000010400788c */ /* 0x000fe2000bfa5070 */
[----:B------:R-:W-:Y:S01]  /*0120*/  IMAD.U32 R66, RZ, RZ, UR5 ;  /* 0x00000005ff427e24 */ /* 0x000fe2000f8e00ff */
[----:B------:R-:W-:-:S10]  /*0130*/  ISETP.NE.AND P0, PT, R65, RZ, PT ;  /* 0x000000ff4100720c */ /* 0x000fd40003f05270 */
[----:B-1----:R-:W-:Y:S05]  /*0140*/  @P1 BRA `(.L_x_0) ;  /* 0x0000000000501947 */ /* 0x002fea0003800000 */
[----:B------:R-:W1:Y:S02]  /*0150*/  LDCU.64 UR4, c[0x0][0x348] ;  /* 0x00006900ff0477ac */ /* 0x000e640008000a00 */
[----:B-1----:R-:W-:Y:S02]  /*0160*/  UIADD3 UR14, UP1, UPT, UR4, 0x40, URZ ;  /* 0x00000040040e7890 */ /* 0x002fe4000ff3e0ff */
[----:B------:R-:W-:Y:S02]  /*0170*/  UIADD3 UR12, UP0, UPT, UR4, 0xc0, URZ ;  /* 0x000000c0040c7890 */ /* 0x000fe4000ff1e0ff */
[----:B------:R-:W-:Y:S02]  /*0180*/  UIADD3 UR10, UP3, UPT, UR4, 0x140, URZ ;  /* 0x00000140040a7890 */ /* 0x000fe4000ff7e0ff */
[----:B------:R-:W-:Y:S02]  /*0190*/  UIADD3 UR8, UP2, UPT, UR4, 0x1c0, URZ ;  /* 0x000001c004087890 */ /* 0x000fe4000ff5e0ff */
[----:B------:R-:W-:-:S02]  /*01a0*/  UIADD3.X UR15, UPT, UPT, URZ, UR5, URZ, UP1, !UPT ;  /* 0x00000005ff0f7290 */ /* 0x000fc40008ffe4ff */
[----:B------:R-:W-:Y:S02]  /*01b0*/  UIADD3 UR6, UP1, UPT, UR4, 0x240, URZ ;  /* 0x0000024004067890 */ /* 0x000fe4000ff3e0ff */
[----:B------:R-:W-:Y:S02]  /*01c0*/  UIADD3.X UR13, UPT, UPT, URZ, UR5, URZ, UP0, !UPT ;  /* 0x00000005ff0d7290 */ /* 0x000fe400087fe4ff */
[----:B------:R-:W-:Y:S02]  /*01d0*/  UIADD3 UR4, UP0, UPT, UR4, 0x2c0, URZ ;  /* 0x000002c004047890 */ /* 0x000fe4000ff1e0ff */
[----:B------:R-:W-:Y:S01]  /*01e0*/  UIADD3.X UR11, UPT, UPT, URZ, UR5, URZ, UP3, !UPT ;  /* 0x00000005ff0b7290 */ /* 0x000fe20009ffe4ff */
[----:B------:R1:W-:Y:S01]  /*01f0*/  UTMACCTL.PF [UR14] ;  /* 0x000000000e0079b9 */ /* 0x0003e20008040000 */
[----:B------:R-:W-:-:S03]  /*0200*/  UIADD3.X UR9, UPT, UPT, URZ, UR5, URZ, UP2, !UPT ;  /* 0x00000005ff097290 */ /* 0x000fc600097fe4ff */
[----:B------:R1:W-:Y:S01]  /*0210*/  UTMACCTL.PF [UR12] ;  /* 0x000000000c0079b9 */ /* 0x0003e20008040000 */
[----:B------:R-:W-:-:S03]  /*0220*/  UIADD3.X UR7, UPT, UPT, URZ, UR5, URZ, UP1, !UPT ;  /* 0x00000005ff077290 */ /* 0x000fc60008ffe4ff */
[----:B------:R1:W-:Y:S01]  /*0230*/  UTMACCTL.PF [UR10] ;  /* 0x000000000a0079b9 */ /* 0x0003e20008040000 */
[----:B------:R-:W-:Y:S01]  /*0240*/  UIADD3.X UR5, UPT, UPT, URZ, UR5, URZ, UP0, !UPT ;  /* 0x00000005ff057290 */ /* 0x000fe200087fe4ff */
[----:B------:R1:W-:Y:S04]  /*0250*/  UTMACCTL.PF [UR8] ;  /* 0x00000000080079b9 */ /* 0x0003e80008040000 */
[----:B------:R1:W-:Y:S04]  /*0260*/  UTMACCTL.PF [UR6] ;  /* 0x00000000060079b9 */ /* 0x0003e80008040000 */
[----:B------:R1:W-:Y:S02]  /*0270*/  UTMACCTL.PF [UR4] ;  /* 0x00000000040079b9 */ /* 0x0003e40008040000 */
[----:B-1----:R-:W-:Y:S01]  /*0280*/  NOP ;  /* 0x0000000000007918 */ /* 0x002fe20000000000 */
.L_x_0:
[----:B------:R-:W-:Y:S05]  /*0290*/  @P0 BRA `(.L_x_1) ;  /* 0x0000000000640947 */ /* 0x000fea0003800000 */
[----:B------:R-:W-:Y:S01]  /*02a0*/  UMOV UR4, 0x400 ;  /* 0x0000040000047882 */ /* 0x000fe20000000000 */
[----:B------:R-:W-:Y:S01]  /*02b0*/  UMOV UR8, 0x1 ;  /* 0x0000000100087882 */ /* 0x000fe20000000000 */
[----:B------:R-:W-:Y:S02]  /*02c0*/  ULEA UR4, UR51, UR4, 0x18 ;  /* 0x0000000433047291 */ /* 0x000fe4000f8ec0ff */
[----:B------:R-:W-:-:S04]  /*02d0*/  UIADD3 UR6, UPT, UPT, -UR8, 0x100000, URZ ;  /* 0x0010000008067890 */ /* 0x000fc8000fffe1ff */
[----:B------:R-:W-:Y:S02]  /*02e0*/  USHF.L.U32 UR7, UR6, 0xb, URZ ;  /* 0x0000000b06077899 */ /* 0x000fe400080006ff */
[----:B------:R-:W-:Y:S01]  /*02f0*/  USHF.L.U32 UR6, UR6, 0x1, URZ ;  /* 0x0000000106067899 */ /* 0x000fe200080006ff */
[----:B------:R-:W-:Y:S01]  /*0300*/  UMOV UR5, 0x400 ;  /* 0x0000040000057882 */ /* 0x000fe20000000000 */
[----:B------:R-:W-:Y:S01]  /*0310*/  UMOV UR10, 0x8 ;  /* 0x00000008000a7882 */ /* 0x000fe20000000000 */
[----:B------:R-:W-:Y:S02]  /*0320*/  ULEA UR5, UR51, UR5, 0x18 ;  /* 0x0000000533057291 */ /* 0x000fe4000f8ec0ff */
[----:B------:R-:W-:-:S04]  /*0330*/  UIADD3 UR8, UPT, UPT, -UR8, 0x100000, URZ ;  /* 0x0010000008087890 */ /* 0x000fc8000fffe1ff */
[----:B------:R-:W-:Y:S02]  /*0340*/  USHF.L.U32 UR9, UR8, 0xb, URZ ;  /* 0x0000000b08097899 */ /* 0x000fe400080006ff */
[----:B------:R-:W-:Y:S02]  /*0350*/  USHF.L.U32 UR8, UR8, 0x1, URZ ;  /* 0x0000000108087899 */ /* 0x000fe400080006ff */
[----:B------:R-:W-:-:S04]  /*0360*/  UIADD3 UR10, UPT, UPT, -UR10, 0x100000, URZ ;  /* 0x001000000a0a7890 */ /* 0x000fc8000fffe1ff */
[----:B------:R-:W-:Y:S02]  /*0370*/  USHF.L.U32 UR11, UR10, 0xb, URZ ;  /* 0x0000000b0a0b7899 */ /* 0x000fe400080006ff */
[----:B------:R-:W-:Y:S01]  /*0380*/  USHF.L.U32 UR10, UR10, 0x1, URZ ;  /* 0x000000010a0a7899 */ /* 0x000fe200080006ff */
[----:B------:R-:W1:Y:S02]  /*0390*/  FENCE.VIEW.ASYNC.S ;  /* 0x00000000000073c6 */ /* 0x000e640000000000 */
[----:B-1----:R1:W2:Y:S01]  /*03a0*/  SYNCS.EXCH.64 URZ, [UR4], UR6 ;  /* 0x0000000604ff75b2 */ /* 0x0022a20008000100 */
[----:B------:R1:W3:Y:S01]  /*03b0*/  SYNCS.EXCH.64 URZ, [UR4+0x8], UR6 ;  /* 0x0000080604ff75b2 */ /* 0x0002e20008000100 */
[----:B------:R1:W4:Y:S01]  /*03c0*/  SYNCS.EXCH.64 URZ, [UR4+0x10], UR6 ;  /* 0x0000100604ff75b2 */ /* 0x0003220008000100 */
[----:B------:R1:W5:Y:S01]  /*03d0*/  SYNCS.EXCH.64 URZ, [UR4+0x18], UR6 ;  /* 0x0000180604ff75b2 */ /* 0x0003620008000100 */
[----:B------:R1:W1:Y:S01]  /*03e0*/  SYNCS.EXCH.64 URZ, [UR4+0x20], UR6 ;  /* 0x0000200604ff75b2 */ /* 0x0002620008000100 */
[----:B------:R1:W1:Y:S01]  /*03f0*/  SYNCS.EXCH.64 URZ, [UR4+0x28], UR6 ;  /* 0x0000280604ff75b2 */ /* 0x0002620008000100 */
[----:B------:R1:W1:Y:S03]  /*0400*/  SYNCS.EXCH.64 URZ, [UR5+0x30], UR8 ;  /* 0x0000300805ff75b2 */ /* 0x0002660008000100 */
[----:B------:R1:W1:Y:S01]  /*0410*/  SYNCS.EXCH.64 URZ, [UR5+0x38], UR10 ;  /* 0x0000380a05ff75b2 */ /* 0x0002620008000100 */
[----:B------:R-:W-:Y:S01]  /*0420*/  NOP ;  /* 0x0000000000007918 */ /* 0x000fe20000000000 */
.L_x_1:
[----:B------:R-:W-:Y:S05]  /*0430*/  @P0 BRA `(.L_x_2) ;  /* 0x0000000000280947 */ /* 0x000fea0003800000 */
[----:B-1----:R-:W-:Y:S01]  /*0440*/  UMOV UR6, 0x400 ;  /* 0x0000040000067882 */ /* 0x002fe20000000000 */
[----:B------:R-:W-:Y:S01]  /*0450*/  UMOV UR4, 0x20 ;  /* 0x0000002000047882 */ /* 0x000fe20000000000 */
[----:B------:R-:W-:Y:S02]  /*0460*/  ULEA UR6, UR51, UR6, 0x18 ;  /* 0x0000000633067291 */ /* 0x000fe4000f8ec0ff */
[----:B------:R-:W-:-:S04]  /*0470*/  UIADD3 UR4, UPT, UPT, -UR4, 0x100000, URZ ;  /* 0x0010000004047890 */ /* 0x000fc8000fffe1ff */
[----:B------:R-:W-:Y:S02]  /*0480*/  USHF.L.U32 UR5, UR4, 0xb, URZ ;  /* 0x0000000b04057899 */ /* 0x000fe400080006ff */
[----:B------:R-:W-:Y:S01]  /*0490*/  USHF.L.U32 UR4, UR4, 0x1, URZ ;  /* 0x0000000104047899 */ /* 0x000fe200080006ff */
[----:B------:R-:W-:Y:S01]  /*04a0*/  ELECT P0, URZ, PT ;  /* 0x0000000000ff782f */ /* 0x000fe20003800000 */
[----:B------:R-:W1:Y:S10]  /*04b0*/  FENCE.VIEW.ASYNC.S ;  /* 0x00000000000073c6 */ /* 0x000e740000000000 */
[----:B-1----:R1:W5:Y:S01]  /*04c0*/  SYNCS.EXCH.64 URZ, [UR6+0x40], UR4 ;  /* 0x0000400406ff75b2 */ /* 0x0023620008000100 */
[----:B------:R-:W-:Y:S01]  /*04d0*/  NOP ;  /* 0x0000000000007918 */ /* 0x000fe20000000000 */
.L_x_2:
[----:B------:R-:W-:Y:S01]  /*04e0*/  NOP ;  /* 0x0000000000007918 */ /* 0x000fe20000000000 */
[----:B------:R-:W-:Y:S01]  /*04f0*/  NOP ;  /* 0x0000000000007918 */ /* 0x000fe20000000000 */
[----:B------:R-:W-:Y:S05]  /*0500*/  BRA.U !UP4, `(.L_x_3) ;  /* 0x000000010c087547 */ /* 0x000fea000b800000 */
[----:B-12345:R-:W-:Y:S01]  /*0510*/  UCGABAR_ARV ;  /* 0x00000000000079c7 */ /* 0x03efe20008000000 */
[----:B------:R-:W-:Y:S05]  /*0520*/  BRA `(.L_x_4) ;  /* 0x0000000000047947 */ /* 0x000fea0003800000 */
.L_x_3:
[----:B-12345:R-:W-:Y:S01]  /*0530*/  NOP ;  /* 0x0000000000007918 */ /* 0x03efe20000000000 */
.L_x_4:
[----:B------:R-:W-:Y:S01]  /*0540*/  USHF.L.U32 UR38, UR74, 0x7, URZ ;  /* 0x000000074a267899 */ /* 0x000fe200080006ff */
[----:B------:R-:W-:Y:S05]  /*0550*/  BRA.U !UP4, `(.L_x_5) ;  /* 0x000000010c0c7547 */ /* 0x000fea000b800000 */
[----:B------:R-:W-:Y:S01]  /*0560*/  UCGABAR_WAIT ;  /* 0x0000000000007dc7 */ /* 0x000fe20008000000 */
[----:B------:R-:W-:Y:S01]  /*0570*/  CCTL.IVALL ;  /* 0x00000000ff00798f */ /* 0x000fe20002000000 */
[----:B------:R-:W-:Y:S05]  /*0580*/  BRA `(.L_x_6) ;  /* 0x0000000000047947 */ /* 0x000fea0003800000 */
.L_x_5:
[----:B------:R-:W-:Y:S06]  /*0590*/  BAR.SYNC.DEFER_BLOCKING 0x0 ;  /* 0x0000000000007b1d */ /* 0x000fec0000010000 */
.L_x_6:
[----:B------:R-:W-:Y:S01]  /*05a0*/  R2UR UR4, R66 ;  /* 0x00000000420472ca */ /* 0x000fe200000e0000 */
[----:B------:R-:W1:-:S12]  /*05b0*/  LDCU.U8 UR77, c[0x0][0x6e1] ;  /* 0x0000dc20ff4d77ac */ /* 0x000e580008000000 */
[----:B------:R-:W-:Y:S01]  /*05c0*/  UIADD3 UR72, UPT, UPT, -UR4, UR51, URZ ;  /* 0x0000003304487290 */ /* 0x000fe2000fffe1ff */
[----:B------:R-:W-:Y:S05]  /*05d0*/  @P1 BRA `(.L_x_7) ;  /* 0x0000000800e01947 */ /* 0x000fea0003800000 */
[----:B------:R-:W2:Y:S01]  /*05e0*/  S2UR UR21, SR_CTAID.Z ;  /* 0x00000000001579c3 */ /* 0x000ea20000002700 */
[----:B------:R-:W-:Y:S01]  /*05f0*/  UMOV UR13, 0x1 ;  /* 0x00000001000d7882 */ /* 0x000fe20000000000 */
[----:B------:R-:W-:Y:S01]  /*0600*/  UMOV UR6, URZ ;  /* 0x000000ff00067c82 */ /* 0x000fe20008000000 */
[----:B--2---:R-:W-:-:S09]  /*0610*/  UISETP.GT.U32.AND UP0, UPT, UR21, 0xff, UPT ;  /* 0x000000ff1500788c */ /* 0x004fd2000bf04070 */
[----:B------:R-:W-:Y:S05]  /*0620*/  BRA.U UP0, `(.L_x_8) ;  /* 0x0000000900787547 */ /* 0x000fea000b800000 */
[----:B------:R-:W2:Y:S01]  /*0630*/  LDCU.64 UR6, c[0x0][0x6c0] ;  /* 0x0000d800ff0677ac */ /* 0x000ea20008000a00 */
[----:B------:R-:W3:Y:S01]  /*0640*/  S2UR UR13, SR_CgaCtaId ;  /* 0x00000000000d79c3 */ /* 0x000ee20000008800 */
[----:B------:R-:W4:Y:S01]  /*0650*/  LDCU.U8 UR9, c[0x0][0x6c8] ;  /* 0x0000d900ff0977ac */ /* 0x000f220008000000 */
[----:B------:R-:W5:Y:S01]  /*0660*/  LDCU.U8 UR8, c[0x0][0x6c9] ;  /* 0x0000d920ff0877ac */ /* 0x000f620008000000 */
[----:B------:R-:W1:Y:S01]  /*0670*/  LDCU.U8 UR12, c[0x0][0x6d4] ;  /* 0x0000da80ff0c77ac */ /* 0x000e620008000000 */
[----:B------:R-:W1:Y:S01]  /*0680*/  LDCU.64 UR10, c[0x0][0x6d8] ;  /* 0x0000db00ff0a77ac */ /* 0x000e620008000a00 */
[----:B--2---:R-:W-:Y:S01]  /*0690*/  UIMAD.WIDE.U32 UR4, UR21, UR7, URZ ;  /* 0x00000007150472a5 */ /* 0x004fe2000f8e00ff */
[----:B------:R-:W2:Y:S03]  /*06a0*/  LDCU UR7, c[0x0][0x6d0] ;  /* 0x0000da00ff0777ac */ /* 0x000ea60008000800 */
[----:B------:R-:W-:Y:S01]  /*06b0*/  UIADD3 UR4, UPT, UPT, UR21, -UR5, URZ ;  /* 0x8000000515047290 */ /* 0x000fe2000fffe0ff */
[----:B------:R-:W1:Y:S03]  /*06c0*/  LDCU.U8 UR14, c[0x0][0x6e0] ;  /* 0x0000dc00ff0e77ac */ /* 0x000e660008000000 */
[----:B----4-:R-:W-:Y:S01]  /*06d0*/  USHF.R.U32.HI UR4, URZ, UR9, UR4 ;  /* 0x00000009ff047299 */ /* 0x010fe20008011604 */
[----:B------:R-:W4:Y:S03]  /*06e0*/  LDCU.U8 UR9, c[0x0][0x6d5] ;  /* 0x0000daa0ff0977ac */ /* 0x000f260008000000 */
[----:B------:R-:W-:Y:S01]  /*06f0*/  UIADD3 UR4, UPT, UPT, UR5, UR4, URZ ;  /* 0x0000000405047290 */ /* 0x000fe2000fffe0ff */
[----:B------:R-:W1:Y:S03]  /*0700*/  LDCU.64 UR40, c[0x0][0x348] ;  /* 0x00006900ff2877ac */ /* 0x000e660008000a00 */
[----:B-----5:R-:W-:-:S04]  /*0710*/  USHF.R.U32.HI UR4, URZ, UR8, UR4 ;  /* 0x00000008ff047299 */ /* 0x020fc80008011604 */
[----:B------:R-:W-:-:S04]  /*0720*/  UIADD3 UR4, UPT, UPT, -UR4, URZ, URZ ;  /* 0x000000ff04047290 */ /* 0x000fc8000fffe1ff */
[----:B------:R-:W-:-:S04]  /*0730*/  UIMAD UR8, UR4, UR6, UR21 ;  /* 0x00000006040872a4 */ /* 0x000fc8000f8e0215 */
[----:B--2---:R-:W-:-:S07]  /*0740*/  UIMAD.WIDE.U32 UR4, UR8, UR7, URZ ;  /* 0x00000007080472a5 */ /* 0x004fce000f8e00ff */
[----:B------:R-:W-:Y:S02]  /*0750*/  UMOV UR4, UR5 ;  /* 0x0000000500047c82 */ /* 0x000fe40008000000 */
[----:B------:R-:W-:-:S04]  /*0760*/  UIADD3 UR5, UPT, UPT, UR8, -UR4, URZ ;  /* 0x8000000408057290 */ /* 0x000fc8000fffe0ff */
[----:B-1----:R-:W-:-:S04]  /*0770*/  USHF.R.U32.HI UR5, URZ, UR12, UR5 ;  /* 0x0000000cff057299 */ /* 0x002fc80008011605 */
[----:B------:R-:W-:-:S04]  /*0780*/  UIADD3 UR4, UPT, UPT, UR4, UR5, URZ ;  /* 0x0000000504047290 */ /* 0x000fc8000fffe0ff */
[----:B----4-:R-:W-:Y:S01]  /*0790*/  USHF.R.U32.HI UR6, URZ, UR9, UR4 ;  /* 0x00000009ff067299 */ /* 0x010fe20008011604 */
[----:B------:R-:W1:Y:S03]  /*07a0*/  LDCU UR9, c[0x0][0x374] ;  /* 0x00006e80ff0977ac */ /* 0x000e660008000800 */
[----:B------:R-:W-:Y:S01]  /*07b0*/  UIMAD.WIDE.U32 UR4, UR6, UR11, URZ ;  /* 0x0000000b060472a5 */ /* 0x000fe2000f8e00ff */
[----:B------:R-:W1:Y:S01]  /*07c0*/  LDCU UR7, c[0x0][0x370] ;  /* 0x00006e00ff0777ac */ /* 0x000e620008000800 */
[----:B------:R-:W2:Y:S05]  /*07d0*/  LDCU UR11, c[0x0][0x6cc] ;  /* 0x0000d980ff0b77ac */ /* 0x000eaa0008000800 */
[----:B------:R-:W-:-:S04]  /*07e0*/  UMOV UR4, UR5 ;  /* 0x0000000500047c82 */ /* 0x000fc80008000000 */
[----:B------:R-:W4:Y:S01]  /*07f0*/  LDCU UR5, c[0x0][0x378] ;  /* 0x00006f00ff0577ac */ /* 0x000f220008000800 */
[----:B------:R-:W-:-:S04]  /*0800*/  UIADD3 UR12, UPT, UPT, UR6, -UR4, URZ ;  /* 0x80000004060c7290 */ /* 0x000fc8000fffe0ff */
[----:B------:R-:W-:-:S04]  /*0810*/  USHF.R.U32.HI UR12, URZ, UR14, UR12 ;  /* 0x0000000eff0c7299 */ /* 0x000fc8000801160c */
[----:B------:R-:W-:Y:S02]  /*0820*/  UIADD3 UR12, UPT, UPT, UR4, UR12, URZ ;  /* 0x0000000c040c7290 */ /* 0x000fe4000fffe0ff */
[----:B-1----:R-:W-:Y:S02]  /*0830*/  UIMAD UR4, UR9, UR7, URZ ;  /* 0x00000007090472a4 */ /* 0x002fe4000f8e02ff */
[----:B------:R-:W-:Y:S02]  /*0840*/  USHF.R.U32.HI UR12, URZ, UR77, UR12 ;  /* 0x0000004dff0c7299 */ /* 0x000fe4000801160c */
[----:B----4-:R-:W-:Y:S02]  /*0850*/  UIMAD UR4, UR4, UR5, URZ ;  /* 0x00000005040472a4 */ /* 0x010fe4000f8e02ff */
[----:B------:R-:W-:Y:S02]  /*0860*/  UIADD3 UR12, UPT, UPT, -UR12, URZ, URZ ;  /* 0x000000ff0c0c7290 */ /* 0x000fe4000fffe1ff */
[----:B------:R-:W-:-:S02]  /*0870*/  ULEA.HI UR4, UR4, UR4, URZ, 0x1 ;  /* 0x0000000404047291 */ /* 0x000fc4000f8f08ff */
[----:B------:R-:W-:Y:S02]  /*0880*/  UIMAD UR12, UR12, UR10, UR6 ;  /* 0x0000000a0c0c72a4 */ /* 0x000fe4000f8e0206 */
[----:B------:R-:W-:Y:S01]  /*0890*/  UIADD3 UR6, UPT, UPT, -UR6, URZ, URZ ;  /* 0x000000ff06067290 */ /* 0x000fe2000fffe1ff */
[----:B------:R-:W-:Y:S01]  /*08a0*/  UMOV UR7, 0x400 ;  /* 0x0000040000077882 */ /* 0x000fe20000000000 */
[----:B------:R-:W-:Y:S02]  /*08b0*/  USHF.R.S32.HI UR39, URZ, 0x1, UR4 ;  /* 0x00000001ff277899 */ /* 0x000fe40008011404 */
[----:B---3--:R-:W-:Y:S02]  /*08c0*/  ULEA UR7, UR13, UR7, 0x18 ;  /* 0x000000070d077291 */ /* 0x008fe4000f8ec0ff */
[----:B--2---:R-:W-:Y:S01]  /*08d0*/  UIMAD UR8, UR6, UR11, UR8 ;  /* 0x0000000b060872a4 */ /* 0x004fe2000f8e0208 */
[----:B------:R-:W-:Y:S02]  /*08e0*/  UMOV UR13, 0x1 ;  /* 0x00000001000d7882 */ /* 0x000fe40000000000 */
[----:B------:R-:W-:-:S09]  /*08f0*/  UMOV UR6, URZ ;  /* 0x000000ff00067c82 */ /* 0x000fd20008000000 */
.L_x_13:
[----:B------:R-:W-:Y:S02]  /*0900*/  USHF.L.U32 UR4, UR13, 0x1f, URZ ;  /* 0x0000001f0d047899 */ /* 0x000fe400080006ff */
[----:B------:R-:W-:Y:S02]  /*0910*/  ULEA UR5, UR6, UR7, 0x3 ;  /* 0x0000000706057291 */ /* 0x000fe4000f8e18ff */
[----:B------:R-:W-:Y:S02]  /*0920*/  UIADD3 UR34, UP2, UPT, UR40, 0xc0, URZ ;  /* 0x000000c028227890 */ /* 0x000fe4000ff5e0ff */
[----:B------:R-:W-:Y:S01]  /*0930*/  MOV R0, UR4 ;  /* 0x0000000400007c02 */ /* 0x000fe20008000f00 */
[----:B------:R-:W-:Y:S02]  /*0940*/  UIADD3 UR4, UPT, UPT, UR8, UR8, URZ ;  /* 0x0000000808047290 */ /* 0x000fe4000fffe0ff */
[----:B------:R-:W-:Y:S02]  /*0950*/  UIADD3 UR36, UP3, UPT, UR40, 0x40, URZ ;  /* 0x0000004028247890 */ /* 0x000fe4000ff7e0ff */
[----:B------:R1:W2:Y:S01]  /*0960*/  SYNCS.PHASECHK.TRANS64.TRYWAIT P1, [UR5+0x18], R0 ;  /* 0x00001800ff0075a7 */ /* 0x0002a20008021105 */
[----:B------:R-:W-:-:S02]  /*0970*/  ULOP3.LUT UR5, UR4, UR74, URZ, 0xfc, !UPT ;  /* 0x0000004a04057292 */ /* 0x000fc4000f8efcff */
[----:B------:R-:W-:Y:S02]  /*0980*/  UIADD3 UR32, UP1, UPT, UR40, 0x140, URZ ;  /* 0x0000014028207890 */ /* 0x000fe4000ff3e0ff */
[----:B------:R-:W-:Y:S02]  /*0990*/  ULEA.HI UR8, UR4, UR5, URZ, 0x1 ;  /* 0x0000000504087291 */ /* 0x000fe4000f8f08ff */
[----:B------:R-:W-:Y:S02]  /*09a0*/  UIADD3 UR22, UP0, UPT, UR40, 0x1c0, URZ ;  /* 0x000001c028167890 */ /* 0x000fe4000ff1e0ff */
[----:B------:R-:W-:Y:S02]  /*09b0*/  ULOP3.LUT UR4, UR8, 0xfffffffe, URZ, 0xc0, !UPT ;  /* 0xfffffffe08047892 */ /* 0x000fe4000f8ec0ff */
[----:B------:R-:W-:Y:S02]  /*09c0*/  USHF.R.S32.HI UR8, URZ, 0x1, UR8 ;  /* 0x00000001ff087899 */ /* 0x000fe40008011408 */
[----:B------:R-:W-:-:S02]  /*09d0*/  UISETP.NE.AND UP4, UPT, UR5, UR4, UPT ;  /* 0x000000040500728c */ /* 0x000fc4000bf85270 */
[----:B------:R-:W-:Y:S02]  /*09e0*/  UIADD3 UR27, UPT, UPT, UR8, -0x1, URZ ;  /* 0xffffffff081b7890 */ /* 0x000fe4000fffe0ff */
[----:B------:R-:W-:Y:S02]  /*09f0*/  UISETP.LT.AND UP4, UPT, UR5, URZ, UP4 ;  /* 0x000000ff0500728c */ /* 0x000fe4000a781270 */
[----:B------:R-:W-:Y:S02]  /*0a00*/  ULEA UR31, UR12, UR38, 0x8 ;  /* 0x000000260c1f7291 */ /* 0x000fe4000f8e40ff */
[----:B------:R-:W-:Y:S02]  /*0a10*/  UIADD3.X UR35, UPT, UPT, URZ, UR41, URZ, UP2, !UPT ;  /* 0x00000029ff237290 */ /* 0x000fe400097fe4ff */
[----:B------:R-:W-:Y:S02]  /*0a20*/  UIADD3 UR12, UPT, UPT, UR72, UR12, UR12 ;  /* 0x0000000c480c7290 */ /* 0x000fe4000fffe00c */
[----:B------:R-:W-:-:S02]  /*0a30*/  UIADD3.X UR37, UPT, UPT, URZ, UR41, URZ, UP3, !UPT ;  /* 0x00000029ff257290 */ /* 0x000fc40009ffe4ff */
[----:B------:R-:W-:Y:S02]  /*0a40*/  UIADD3.X UR33, UPT, UPT, URZ, UR41, URZ, UP1, !UPT ;  /* 0x00000029ff217290 */ /* 0x000fe40008ffe4ff */
[----:B------:R-:W-:Y:S02]  /*0a50*/  @!UP4 UIADD3 UR27, UPT, UPT, UR8, URZ, URZ ;  /* 0x000000ff081bc290 */ /* 0x000fe4000fffe0ff */
[----:B------:R-:W-:Y:S02]  /*0a60*/  UIADD3.X UR23, UPT, UPT, URZ, UR41, URZ, UP0, !UPT ;  /* 0x00000029ff177290 */ /* 0x000fe400087fe4ff */
[----:B------:R-:W-:Y:S02]  /*0a70*/  UIADD3 UR20, UPT, UPT, UR27, UR27, URZ ;  /* 0x0000001b1b147290 */ /* 0x000fe4000fffe0ff */
[----:B------:R-:W-:Y:S02]  /*0a80*/  ULEA UR27, UR27, UR38, 0x8 ;  /* 0x000000261b1b7291 */ /* 0x000fe4000f8e40ff */
[----:B------:R-:W-:-:S02]  /*0a90*/  ULOP3.LUT UR20, UR20, UR74, URZ, 0xfc, !UPT ;  /* 0x0000004a14147292 */ /* 0x000fc4000f8efcff */
[----:B------:R-:W-:Y:S01]  /*0aa0*/  UISETP.NE.AND UP2, UPT, UR74, URZ, UPT ;  /* 0x000000ff4a00728c */ /* 0x000fe2000bf45270 */
[----:B------:R-:W-:Y:S01]  /*0ab0*/  UMOV UR5, URZ ;  /* 0x000000ff00057c82 */ /* 0x000fe20008000000 */
[----:B------:R-:W-:Y:S01]  /*0ac0*/  UMOV UR18, URZ ;  /* 0x000000ff00127c82 */ /* 0x000fe20008000000 */
[----:B-1----:R-:W-:-:S08]  /*0ad0*/  UMOV UR10, URZ ;  /* 0x000000ff000a7c82 */ /* 0x002fd00008000000 */
.L_x_12:
[----:B------:R-:W-:Y:S01]  /*0ae0*/  ULEA UR4, UR6, UR7, 0x3 ;  /* 0x0000000706047291 */ /* 0x000fe2000f8e18ff */
[----:B-123--:R-:W-:Y:S11]  /*0af0*/  @P1 BRA `(.L_x_9) ;  /* 0x0000000000101947 */ /* 0x00eff60003800000 */
[----:B------:R-:W-:-:S06]  /*0b00*/  USHF.L.U32 UR8, UR13, 0x1f, URZ ;  /* 0x0000001f0d087899 */ /* 0x000fcc00080006ff */
[----:B------:R-:W-:-:S04]  /*0b10*/  MOV R0, UR8 ;  /* 0x0000000800007c02 */ /* 0x000fc80008000f00 */
[----:B------:R-:W1:Y:S02]  /*0b20*/  SYNCS.PHASECHK.TRANS64.TRYWAIT P0, [UR4+0x18], R0 ;  /* 0x00001800ff0075a7 */ /* 0x000e640008001104 */
[----:B-1----:R-:W-:Y:S05]  /*0b30*/  @!P0 BRA `(.L_x_10) ;  /* 0x0000004000808947 */ /* 0x002fea0003800000 */
.L_x_9:
[----:B------:R-:W-:Y:S05]  /*0b40*/  BRA.U UP2, `(.L_x_11) ;  /* 0x00000001020c7547 */ /* 0x000fea000b800000 */
[----:B------:R-:W-:-:S13]  /*0b50*/  ELECT P0, URZ, PT ;  /* 0x0000000000ff782f */ /* 0x000fda0003800000 */
[----:B-1----:R-:W-:-:S04]  /*0b60*/  @P0 MOV R0, 0x13000 ;  /* 0x0001300000000802 */ /* 0x002fc80000000f00 */
[----:B------:R2:W-:Y:S03]  /*0b70*/  @P0 SYNCS.ARRIVE.TRANS64 RZ, [UR4], R0 ;  /* 0x00000000ffff09a7 */ /* 0x0005e60008000004 */
.L_x_11:
[----:B------:R-:W-:Y:S01]  /*0b80*/  USHF.L.U32 UR8, UR6, 0xf, URZ ;  /* 0x0000000f06087899 */ /* 0x000fe200080006ff */
[----:B------:R-:W-:Y:S01]  /*0b90*/  PLOP3.LUT P1, PT, PT, PT, PT, 0x80, 0x8 ;  /* 0x000000000008781c */ /* 0x000fe20003f2f070 */
[----:B------:R-:W-:Y:S02]  /*0ba0*/  ULEA UR16, UR6, UR7, 0xb ;  /* 0x0000000706107291 */ /* 0x000fe4000f8e58ff */
[----:B------:R-:W-:Y:S02]  /*0bb0*/  ULEA UR9, UR6, UR72, 0x1 ;  /* 0x0000004806097291 */ /* 0x000fe4000f8e08ff */
[----:B------:R-:W-:Y:S02]  /*0bc0*/  UIADD3 UR6, UPT, UPT, UR6, 0x1, URZ ;  /* 0x0000000106067890 */ /* 0x000fe4000fffe0ff */
[----:B------:R-:W-:Y:S02]  /*0bd0*/  UISETP.GT.U32.AND UP0, UPT, UR5, 0xe, UPT ;  /* 0x0000000e0500788c */ /* 0x000fe4000bf04070 */
[----:B------:R-:W-:-:S02]  /*0be0*/  UISETP.NE.AND UP1, UPT, UR6, 0x3, UPT ;  /* 0x000000030600788c */ /* 0x000fc4000bf25270 */
[----:B------:R-:W-:Y:S02]  /*0bf0*/  ULOP3.LUT UR25, UR4, 0xfefffff8, URZ, 0xc0, !UPT ;  /* 0xfefffff804197892 */ /* 0x000fe4000f8ec0ff */
[----:B------:R-:W-:Y:S01]  /*0c00*/  USHF.R.S32.HI UR4, URZ, 0x1, UR8 ;  /* 0x00000001ff047899 */ /* 0x000fe20008011408 */
[----:B------:R-:W-:Y:S01]  /*0c10*/  PLOP3.LUT P0, PT, PT, PT, UP0, 0x80, 0x8 ;  /* 0x000000000008781c */ /* 0x000fe20003f0f008 */
[----:B------:R-:W-:Y:S02]  /*0c20*/  USEL UR8, URZ, 0x1, UP1 ;  /* 0x00000001ff087887 */ /* 0x000fe40008800000 */
[----:B------:R-:W-:Y:S02]  /*0c30*/  ULEA UR9, UR9, UR7, 0xb ;  /* 0x0000000709097291 */ /* 0x000fe4000f8e58ff */
[----:B------:R-:W-:Y:S02]  /*0c40*/  ULOP3.LUT UR13, UR13, UR8, URZ, 0x3c, !UPT ;  /* 0x000000080d0d7292 */ /* 0x000fe4000f8e3cff */
[----:B------:R-:W-:-:S02]  /*0c50*/  USHF.L.U32 UR26, UR5, 0x8, URZ ;  /* 0x00000008051a7899 */ /* 0x000fc400080006ff */
[----:B------:R-:W-:Y:S02]  /*0c60*/  USEL UR6, UR6, URZ, UP1 ;  /* 0x000000ff06067287 */ /* 0x000fe40008800000 */
[----:B------:R-:W-:Y:S02]  /*0c70*/  UIADD3 UR24, UPT, UPT, UR7, 0x18400, UR4 ;  /* 0x0001840007187890 */ /* 0x000fe4000fffe004 */
[----:B------:R-:W-:Y:S02]  /*0c80*/  UIADD3 UR28, UPT, UPT, UR7, 0x24400, UR4 ;  /* 0x00024400071c7890 */ /* 0x000fe4000fffe004 */
[----:B------:R-:W-:Y:S02]  /*0c90*/  USHF.L.U32 UR19, UR5, 0x2, URZ ;  /* 0x0000000205137899 */ /* 0x000fe400080006ff */
[----:B------:R-:W-:Y:S02]  /*0ca0*/  UIADD3 UR16, UPT, UPT, UR16, 0x30400, URZ ;  /* 0x0003040010107890 */ /* 0x000fe4000fffe0ff */
[----:B------:R-:W-:Y:S01]  /*0cb0*/  UIADD3 UR8, UPT, UPT, UR9, 0x31c00, URZ ;  /* 0x00031c0009087890 */ /* 0x000fe2000fffe0ff */
[----:B------:R3:W-:Y:S01]  /*0cc0*/  UTMALDG.2D.2CTA [UR24], [UR36], desc[URZ] ;  /* 0x0000ff18240075b4 */ /* 0x0007e20008209000 */
[----:B------:R-:W-:-:S02]  /*0cd0*/  @!UP0 USHF.L.U32 UR4, UR13, 0x1f, URZ ;  /* 0x0000001f0d048899 */ /* 0x000fc400080006ff */
[----:B------:R-:W-:Y:S01]  /*0ce0*/  @!UP0 ULEA UR14, UR6, UR7, 0x3 ;  /* 0x00000007060e8291 */ /* 0x000fe2000f8e18ff */
[----:B------:R-:W-:Y:S01]  /*0cf0*/  UMOV UR29, UR25 ;  /* 0x00000019001d7c82 */ /* 0x000fe20008000000 */
[----:B------:R-:W-:Y:S01]  /*0d00*/  UMOV UR30, UR26 ;  /* 0x0000001a001e7c82 */ /* 0x000fe20008000000 */
[----:B------:R-:W-:Y:S01]  /*0d10*/  UMOV UR17, UR25 ;  /* 0x0000001900117c82 */ /* 0x000fe20008000000 */
[----:B-12---:R-:W-:Y:S01]  /*0d20*/  IMAD.U32 R0, RZ, RZ, UR4 ;  /* 0x00000004ff007e24 */ /* 0x006fe2000f8e00ff */
[----:B------:R-:W-:Y:S01]  /*0d30*/  UMOV UR15, 0x30000 ;  /* 0x00030000000f7882 */ /* 0x000fe20000000000 */
[----:B------:R-:W-:Y:S01]  /*0d40*/  UMOV UR9, UR25 ;  /* 0x0000001900097c82 */ /* 0x000fe20008000000 */
[----:B------:R-:W-:Y:S01]  /*0d50*/  UMOV UR11, UR19 ;  /* 0x00000013000b7c82 */ /* 0x000fe20008000000 */
[----:B------:R3:W-:Y:S01]  /*0d60*/  UTMALDG.2D.2CTA [UR28], [UR34], desc[URZ] ;  /* 0x0000ff1c220075b4 */ /* 0x0007e20008209000 */
[----:B------:R-:W-:-:S04]  /*0d70*/  UIADD3 UR4, UPT, UPT, UR5, 0x1, URZ ;  /* 0x0000000105047890 */ /* 0x000fc8000fffe0ff */
[----:B------:R-:W-:Y:S01]  /*0d80*/  UISETP.NE.AND UP0, UPT, UR4, 0x10, UPT ;  /* 0x000000100400788c */ /* 0x000fe2000bf05270 */
[----:B------:R3:W-:Y:S02]  /*0d90*/  UTMALDG.3D.2CTA [UR16], [UR32], desc[URZ] ;  /* 0x0000ff10200075b4 */ /* 0x0007e40008211000 */
[----:B------:R-:W-:Y:S01]  /*0da0*/  UMOV UR5, UR4 ;  /* 0x0000000400057c82 */ /* 0x000fe20008000000 */
[----:B------:R3:W-:Y:S01]  /*0db0*/  UTMALDG.3D.MULTICAST.2CTA [UR8], [UR22], UR15, desc[URZ] ;  /* 0x0000ff08160073b4 */ /* 0x0007e2000821180f */
[----:B------:R3:W1:Y:S04]  /*0dc0*/  @!P0 SYNCS.PHASECHK.TRANS64.TRYWAIT P1, [UR14+0x18], R0 ;  /* 0x00001800ff0085a7 */ /* 0x000668000802110e */
[----:B------:R-:W-:Y:S05]  /*0dd0*/  BRA.U UP0, `(.L_x_12) ;  /* 0xfffffffd00407547 */ /* 0x000fea000b83ffff */
[----:B---3--:R-:W2:Y:S01]  /*0de0*/  LDCU.64 UR8, c[0x0][0x6c0] ;  /* 0x0000d800ff0877ac */ /* 0x008ea20008000a00 */
[----:B------:R-:W3:Y:S01]  /*0df0*/  LDCU.U8 UR11, c[0x0][0x6c8] ;  /* 0x0000d900ff0b77ac */ /* 0x000ee20008000000 */
[----:B------:R-:W-:Y:S01]  /*0e00*/  UIADD3 UR21, UPT, UPT, UR39, UR21, URZ ;  /* 0x0000001527157290 */ /* 0x000fe2000fffe0ff */
[----:B------:R-:W4:Y:S01]  /*0e10*/  LDCU.U8 UR10, c[0x0][0x6c9] ;  /* 0x0000d920ff0a77ac */ /* 0x000f220008000000 */
[----:B------:R-:W5:Y:S02]  /*0e20*/  LDCU.U8 UR12, c[0x0][0x6d4] ;  /* 0x0000da80ff0c77ac */ /* 0x000f640008000000 */
[----:B--2---:R-:W-:Y:S01]  /*0e30*/  UIMAD.WIDE.U32 UR4, UR21, UR9, URZ ;  /* 0x00000009150472a5 */ /* 0x004fe2000f8e00ff */
[----:B------:R-:W2:Y:S03]  /*0e40*/  LDCU UR9, c[0x0][0x6d0] ;  /* 0x0000da00ff0977ac */ /* 0x000ea60008000800 */
[----:B------:R-:W-:Y:S01]  /*0e50*/  UIADD3 UR4, UPT, UPT, UR21, -UR5, URZ ;  /* 0x8000000515047290 */ /* 0x000fe2000fffe0ff */
[----:B------:R-:W1:Y:S03]  /*0e60*/  LDCU.64 UR14, c[0x0][0x6d8] ;  /* 0x0000db00ff0e77ac */ /* 0x000e660008000a00 */
[----:B---3--:R-:W-:Y:S01]  /*0e70*/  USHF.R.U32.HI UR4, URZ, UR11, UR4 ;  /* 0x0000000bff047299 */ /* 0x008fe20008011604 */
[----:B------:R-:W3:Y:S03]  /*0e80*/  LDCU.U8 UR11, c[0x0][0x6d5] ;  /* 0x0000daa0ff0b77ac */ /* 0x000ee60008000000 */
[----:B------:R-:W-:-:S02]  /*0e90*/  UIADD3 UR4, UPT, UPT, UR5, UR4, URZ ;  /* 0x0000000405047290 */ /* 0x000fc4000fffe0ff */
[----:B------:R-:W-:Y:S02]  /*0ea0*/  UISETP.GE.AND UP0, UPT, UR21, 0x100, UPT ;  /* 0x000001001500788c */ /* 0x000fe4000bf06270 */
[----:B----4-:R-:W-:-:S04]  /*0eb0*/  USHF.R.U32.HI UR4, URZ, UR10, UR4 ;  /* 0x0000000aff047299 */ /* 0x010fc80008011604 */
[----:B------:R-:W-:-:S04]  /*0ec0*/  UIADD3 UR4, UPT, UPT, -UR4, URZ, URZ ;  /* 0x000000ff04047290 */ /* 0x000fc8000fffe1ff */
[----:B------:R-:W-:-:S04]  /*0ed0*/  UIMAD UR10, UR8, UR4, UR21 ;  /* 0x00000004080a72a4 */ /* 0x000fc8000f8e0215 */
[----:B--2---:R-:W-:-:S07]  /*0ee0*/  UIMAD.WIDE.U32 UR4, UR10, UR9, URZ ;  /* 0x000000090a0472a5 */ /* 0x004fce000f8e00ff */
[----:B------:R-:W-:Y:S02]  /*0ef0*/  UMOV UR4, UR5 ;  /* 0x0000000500047c82 */ /* 0x000fe40008000000 */
[----:B------:R-:W-:-:S04]  /*0f00*/  UIADD3 UR5, UPT, UPT, UR10, -UR4, URZ ;  /* 0x800000040a057290 */ /* 0x000fc8000fffe0ff */
[----:B-----5:R-:W-:-:S04]  /*0f10*/  USHF.R.U32.HI UR5, URZ, UR12, UR5 ;  /* 0x0000000cff057299 */ /* 0x020fc80008011605 */
[----:B------:R-:W-:-:S04]  /*0f20*/  UIADD3 UR4, UPT, UPT, UR4, UR5, URZ ;  /* 0x0000000504047290 */ /* 0x000fc8000fffe0ff */
[----:B---3--:R-:W-:Y:S01]  /*0f30*/  USHF.R.U32.HI UR4, URZ, UR11, UR4 ;  /* 0x0000000bff047299 */ /* 0x008fe20008011604 */
[----:B------:R-:W2:Y:S03]  /*0f40*/  LDCU.U8 UR11, c[0x0][0x6e0] ;  /* 0x0000dc00ff0b77ac */ /* 0x000ea60008000000 */
[----:B-1----:R-:W-:-:S07]  /*0f50*/  UIMAD.WIDE.U32 UR8, UR4, UR15, URZ ;  /* 0x0000000f040872a5 */ /* 0x002fce000f8e00ff */
[----:B------:R-:W-:Y:S02]  /*0f60*/  UMOV UR5, UR9 ;  /* 0x0000000900057c82 */ /* 0x000fe40008000000 */
[----:B------:R-:W-:Y:S02]  /*0f70*/  UIADD3 UR8, UPT, UPT, UR4, -UR5, URZ ;  /* 0x8000000504087290 */ /* 0x000fe4000fffe0ff */
[----:B------:R-:W1:Y:S02]  /*0f80*/  LDCU UR9, c[0x0][0x6cc] ;  /* 0x0000d980ff0977ac */ /* 0x000e640008000800 */
[----:B--2---:R-:W-:-:S04]  /*0f90*/  USHF.R.U32.HI UR8, URZ, UR11, UR8 ;  /* 0x0000000bff087299 */ /* 0x004fc80008011608 */
[----:B------:R-:W-:Y:S02]  /*0fa0*/  UIADD3 UR5, UPT, UPT, UR5, UR8, URZ ;  /* 0x0000000805057290 */ /* 0x000fe4000fffe0ff */
[----:B------:R-:W-:Y:S02]  /*0fb0*/  UIADD3 UR8, UPT, UPT, -UR4, URZ, URZ ;  /* 0x000000ff04087290 */ /* 0x000fe4000fffe1ff */
[----:B------:R-:W-:-:S04]  /*0fc0*/  USHF.R.U32.HI UR5, URZ, UR77, UR5 ;  /* 0x0000004dff057299 */ /* 0x000fc80008011605 */
[----:B------:R-:W-:Y:S02]  /*0fd0*/  UIADD3 UR5, UPT, UPT, -UR5, URZ, URZ ;  /* 0x000000ff05057290 */ /* 0x000fe4000fffe1ff */
[----:B-1----:R-:W-:Y:S02]  /*0fe0*/  UIMAD UR8, UR9, UR8, UR10 ;  /* 0x00000008090872a4 */ /* 0x002fe4000f8e020a */
[----:B------:R-:W-:Y:S01]  /*0ff0*/  UIMAD UR12, UR14, UR5, UR4 ;  /* 0x000000050e0c72a4 */ /* 0x000fe2000f8e0204 */
[----:B------:R-:W-:Y:S11]  /*1000*/  BRA.U !UP0, `(.L_x_13) ;  /* 0xfffffff9083c7547 */ /* 0x000ff6000b83ffff */
.L_x_8:
[----:B------:R-:W2:Y:S01]  /*1010*/  S2UR UR51, SR_CgaCtaId ;  /* 0x00000000003379c3 */ /* 0x000ea20000008800 */
[----:B------:R-:W-:Y:S02]  /*1020*/  UISETP.NE.AND UP0, UPT, UR6, 0x2, UPT ;  /* 0x000000020600788c */ /* 0x000fe4000bf05270 */
[----:B------:R-:W-:Y:S01]  /*1030*/  UIADD3 UR5, UPT, UPT, UR6, 0x2, URZ ;  /* 0x0000000206057890 */ /* 0x000fe2000fffe0ff */
[----:B------:R-:W-:-:S03]  /*1040*/  UMOV UR7, 0x400 ;  /* 0x0000040000077882 */ /* 0x000fc60000000000 */
[----:B------:R-:W-:-:S04]  /*1050*/  USEL UR5, UR5, 0x1, UP0 ;  /* 0x0000000105057887 */ /* 0x000fc80008000000 */
[----:B------:R-:W-:-:S04]  /*1060*/  UISETP.NE.AND UP0, UPT, UR5, 0x3, UPT ;  /* 0x000000030500788c */ /* 0x000fc8000bf05270 */
[----:B------:R-:W-:Y:S02]  /*1070*/  UISETP.EQ.XOR UP1, UPT, UR6, 0x2, !UP0 ;  /* 0x000000020600788c */ /* 0x000fe4000c722a70 */
[----:B------:R-:W-:Y:S02]  /*1080*/  USEL UR6, UR5, URZ, UP0 ;  /* 0x000000ff05067287 */ /* 0x000fe40008000000 */
[----:B------:R-:W-:Y:S02]  /*1090*/  USEL UR4, URZ, 0x1, !UP1 ;  /* 0x00000001ff047887 */ /* 0x000fe4000c800000 */
[----:B------:R-:W-:Y:S02]  /*10a0*/  UISETP.NE.AND UP0, UPT, UR74, URZ, UPT ;  /* 0x000000ff4a00728c */ /* 0x000fe4000bf05270 */
[----:B------:R-:W-:Y:S02]  /*10b0*/  ULOP3.LUT UR4, UR13, UR4, URZ, 0x3c, !UPT ;  /* 0x000000040d047292 */ /* 0x000fe4000f8e3cff */
[----:B--2---:R-:W-:-:S02]  /*10c0*/  ULEA UR7, UR51, UR7, 0x18 ;  /* 0x0000000733077291 */ /* 0x004fc4000f8ec0ff */
[----:B------:R-:W-:Y:S02]  /*10d0*/  USHF.L.U32 UR5, UR4, 0x1f, URZ ;  /* 0x0000001f04057899 */ /* 0x000fe400080006ff */
[----:B------:R-:W-:-:S04]  /*10e0*/  ULEA UR4, UR6, UR7, 0x3 ;  /* 0x0000000706047291 */ /* 0x000fc8000f8e18ff */
[----:B------:R-:W-:-:S05]  /*10f0*/  MOV R0, UR5 ;  /* 0x0000000500007c02 */ /* 0x000fca0008000f00 */
[----:B------:R-:W2:Y:S02]  /*1100*/  SYNCS.PHASECHK.TRANS64.TRYWAIT P0, [UR4+0x18], R0 ;  /* 0x00001800ff0075a7 */ /* 0x000ea40008001104 */
[----:B--2---:R-:W-:Y:S05]  /*1110*/  @!P0 BRA `(.L_x_14) ;  /* 0x0000003c00288947 */ /* 0x004fea0003800000 */
.L_x_56:
[----:B------:R-:W-:Y:S05]  /*1120*/  BRA.U UP0, `(.L_x_7) ;  /* 0x00000001000c7547 */ /* 0x000fea000b800000 */
[----:B------:R-:W-:-:S13]  /*1130*/  ELECT P0, URZ, PT ;  /* 0x0000000000ff782f */ /* 0x000fda0003800000 */
[----:B--2---:R-:W-:-:S04]  /*1140*/  @P0 MOV R0, 0x13000 ;  /* 0x0001300000000802 */ /* 0x004fc80000000f00 */
[----:B------:R3:W-:Y:S03]  /*1150*/  @P0 SYNCS.ARRIVE.TRANS64 RZ, [UR4], R0 ;  /* 0x00000000ffff09a7 */ /* 0x0007e60008000004 */
.L_x_7:
[----:B------:R-:W-:-:S13]  /*1160*/  ISETP.NE.AND P0, PT, R65, 0x4, PT ;  /* 0x000000044100780c */ /* 0x000fda0003f05270 */
[----:B------:R-:W-:Y:S05]  /*1170*/  @P0 BRA `(.L_x_15) ;  /* 0x0000000c00240947 */ /* 0x000fea0003800000 */
[----:B------:R-:W4:Y:S01]  /*1180*/  S2UR UR73, SR_CTAID.Z ;  /* 0x00000000004979c3 */ /* 0x000f220000002700 */
[----:B------:R-:W-:Y:S01]  /*1190*/  NOP ;  /* 0x0000000000007918 */ /* 0x000fe20000000000 */
[----:B--2---:R-:W-:Y:S01]  /*11a0*/  HFMA2 R3, -RZ, RZ, 0, 5.9604644775390625e-08 ;  /* 0x00000001ff037431 */ /* 0x004fe200000001ff */
[----:B----4-:R-:W-:-:S05]  /*11b0*/  UISETP.GT.U32.AND UP0, UPT, UR73, 0xff, UPT ;  /* 0x000000ff4900788c */ /* 0x010fca000bf04070 */
[----:B------:R-:W-:Y:S06]  /*11c0*/  BAR.SYNC.DEFER_BLOCKING 0x2, 0xa0 ;  /* 0x0082800000007b1d */ /* 0x000fec0000010000 */
[----:B------:R-:W-:Y:S05]  /*11d0*/  BRA.U UP0, `(.L_x_16) ;  /* 0x0000000900cc7547 */ /* 0x000fea000b800000 */
[----:B------:R-:W-:Y:S01]  /*11e0*/  UMOV UR4, 0x400 ;  /* 0x0000040000047882 */ /* 0x000fe20000000000 */
[----:B------:R-:W2:Y:S01]  /*11f0*/  LDCU UR6, c[0x0][0x374] ;  /* 0x00006e80ff0677ac */ /* 0x000ea20008000800 */
[----:B------:R-:W-:Y:S01]  /*1200*/  MOV R3, 0x1 ;  /* 0x0000000100037802 */ /* 0x000fe20000000f00 */
[----:B------:R-:W-:Y:S01]  /*1210*/  ULEA UR51, UR51, UR4, 0x18 ;  /* 0x0000000433337291 */ /* 0x000fe2000f8ec0ff */
[----:B------:R-:W2:Y:S01]  /*1220*/  LDCU UR5, c[0x0][0x370] ;  /* 0x00006e00ff0577ac */ /* 0x000ea20008000800 */
[----:B------:R-:W4:Y:S07]  /*1230*/  LDCU UR15, c[0x0][0x378] ;  /* 0x00006f00ff0f77ac */ /* 0x000f2e0008000800 */
[----:B---3--:R-:W3:Y:S01]  /*1240*/  LDS R0, [UR51+0x48] ;  /* 0x00004833ff007984 */ /* 0x008ee20008000800 */
[----:B------:R-:W-:Y:S01]  /*1250*/  ULOP3.LUT UR4, UR72, 0x1, URZ, 0x3c, !UPT ;  /* 0x0000000148047892 */ /* 0x000fe2000f8e3cff */
[----:B------:R-:W-:Y:S01]  /*1260*/  UMOV UR71, 0x1 ;  /* 0x0000000100477882 */ /* 0x000fe20000000000 */
[----:B------:R-:W-:-:S02]  /*1270*/  UMOV UR9, 0x10c02480 ;  /* 0x10c0248000097882 */ /* 0x000fc40000000000 */
[----:B------:R-:W-:Y:S02]  /*1280*/  USHF.L.U32 UR8, UR71, UR4, URZ ;  /* 0x0000000447087299 */ /* 0x000fe400080006ff */
[----:B------:R-:W-:Y:S02]  /*1290*/  UIADD3 UR13, UPT, UPT, UR51, 0x18400, URZ ;  /* 0x00018400330d7890 */ /* 0x000fe4000fffe0ff */
[----:B------:R-:W-:Y:S02]  /*12a0*/  UIADD3 UR14, UPT, UPT, UR51, 0x24400, URZ ;  /* 0x00024400330e7890 */ /* 0x000fe4000fffe0ff */
[----:B------:R-:W-:Y:S02]  /*12b0*/  USEL UR7, URZ, 0x4000, UP6 ;  /* 0x00004000ff077887 */ /* 0x000fe4000b000000 */
[----:B------:R-:W-:Y:S02]  /*12c0*/  USEL UR4, UR9, 0x10c00480, !UP5 ;  /* 0x10c0048009047887 */ /* 0x000fe4000e800000 */
[----:B------:R-:W-:-:S02]  /*12d0*/  UIADD3 UR11, UPT, UPT, UR51, 0x30400, URZ ;  /* 0x00030400330b7890 */ /* 0x000fc4000fffe0ff */
[----:B------:R-:W-:Y:S02]  /*12e0*/  USHF.L.U32 UR71, UR71, UR72, URZ ;  /* 0x0000004847477299 */ /* 0x000fe400080006ff */
[----:B--2---:R-:W-:Y:S02]  /*12f0*/  UIMAD UR12, UR6, UR5, URZ ;  /* 0x00000005060c72a4 */ /* 0x004fe4000f8e02ff */
[----:B------:R-:W-:Y:S02]  /*1300*/  UIADD3 UR9, UPT, UPT, UR51, 0x31c00, URZ ;  /* 0x00031c0033097890 */ /* 0x000fe4000fffe0ff */
[----:B------:R-:W-:Y:S02]  /*1310*/  USHF.R.U32.HI UR6, URZ, 0x4, UR13 ;  /* 0x00000004ff067899 */ /* 0x000fe4000801160d */
[----:B------:R-:W-:Y:S02]  /*1320*/  USHF.R.U32.HI UR5, URZ, 0x4, UR14 ;  /* 0x00000004ff057899 */ /* 0x000fe4000801160e */
[----:B------:R-:W-:-:S02]  /*1330*/  UIADD3 UR54, UPT, UPT, UR7, UR4, URZ ;  /* 0x0000000407367290 */ /* 0x000fc4000fffe0ff */
[----:B------:R-:W-:Y:S02]  /*1340*/  USHF.R.U32.HI UR7, URZ, 0x4, UR11 ;  /* 0x00000004ff077899 */ /* 0x000fe4000801160b */
[----:B------:R-:W-:Y:S02]  /*1350*/  ULOP3.LUT UR71, UR8, 0xffff, UR71, 0xc8, !UPT ;  /* 0x0000ffff08477892 */ /* 0x000fe4000f8ec847 */
[----:B------:R-:W-:Y:S02]  /*1360*/  USHF.R.U32.HI UR8, URZ, 0x4, UR9 ;  /* 0x00000004ff087899 */ /* 0x000fe40008011609 */
[----:B------:R-:W-:Y:S02]  /*1370*/  ULOP3.LUT UR6, UR6, 0x3fc0, URZ, 0xc0, !UPT ;  /* 0x00003fc006067892 */ /* 0x000fe4000f8ec0ff */
[----:B------:R-:W-:Y:S02]  /*1380*/  ULOP3.LUT UR5, UR5, 0x3fc0, URZ, 0xc0, !UPT ;  /* 0x00003fc005057892 */ /* 0x000fe4000f8ec0ff */
[----:B----4-:R-:W-:Y:S01]  /*1390*/  UIMAD UR4, UR12, UR15, URZ ;  /* 0x0000000f0c0472a4 */ /* 0x010fe2000f8e02ff */
[----:B---3--:R-:W-:Y:S01]  /*13a0*/  R2UR UR10, R0 ;  /* 0x00000000000a72ca */ /* 0x008fe200000e0000 */
[----:B------:R-:W-:-:S02]  /*13b0*/  ULOP3.LUT UR7, UR7, 0x3fc0, URZ, 0xc0, !UPT ;  /* 0x00003fc007077892 */ /* 0x000fc4000f8ec0ff */
[----:B------:R-:W-:Y:S02]  /*13c0*/  ULOP3.LUT UR8, UR8, 0x3fc0, URZ, 0xc0, !UPT ;  /* 0x00003fc008087892 */ /* 0x000fe4000f8ec0ff */
[----:B------:R-:W-:Y:S02]  /*13d0*/  ULOP3.LUT UR47, UR6, 0x10000, URZ, 0xfc, !UPT ;  /* 0x00010000062f7892 */ /* 0x000fe4000f8efcff */
[----:B------:R-:W-:Y:S02]  /*13e0*/  ULOP3.LUT UR50, UR5, 0x10000, URZ, 0xfc, !UPT ;  /* 0x0001000005327892 */ /* 0x000fe4000f8efcff */
[----:B------:R-:W-:Y:S02]  /*13f0*/  ULEA.HI UR75, UR4, UR4, URZ, 0x1 ;  /* 0x00000004044b7291 */ /* 0x000fe4000f8f08ff */
[----:B------:R-:W-:Y:S02]  /*1400*/  ULOP3.LUT UR70, UR7, 0x10000, URZ, 0xfc, !UPT ;  /* 0x0001000007467892 */ /* 0x000fe4000f8efcff */
[----:B------:R-:W-:-:S02]  /*1410*/  UIADD3 UR68, UPT, UPT, UR10, 0x100, URZ ;  /* 0x000001000a447890 */ /* 0x000fc4000fffe0ff */
[----:B------:R-:W-:Y:S02]  /*1420*/  UIADD3 UR66, UPT, UPT, UR10, 0x104, URZ ;  /* 0x000001040a427890 */ /* 0x000fe4000fffe0ff */
[----:B------:R-:W-:Y:S02]  /*1430*/  UIADD3 UR64, UPT, UPT, UR10, 0x108, URZ ;  /* 0x000001080a407890 */ /* 0x000fe4000fffe0ff */
[----:B------:R-:W-:Y:S02]  /*1440*/  UIADD3 UR62, UPT, UPT, UR10, 0x10c, URZ ;  /* 0x0000010c0a3e7890 */ /* 0x000fe4000fffe0ff */
[----:B------:R-:W-:Y:S02]  /*1450*/  UIADD3 UR69, UPT, UPT, UR10, 0x110, URZ ;  /* 0x000001100a457890 */ /* 0x000fe4000fffe0ff */
[----:B------:R-:W-:Y:S02]  /*1460*/  UIADD3 UR67, UPT, UPT, UR10, 0x118, URZ ;  /* 0x000001180a437890 */ /* 0x000fe4000fffe0ff */
[----:B------:R-:W-:-:S02]  /*1470*/  USHF.R.U32.HI UR6, URZ, 0x1, UR68 ;  /* 0x00000001ff067899 */ /* 0x000fc40008011644 */
[----:B------:R-:W-:Y:S02]  /*1480*/  USHF.R.U32.HI UR5, URZ, 0x1, UR66 ;  /* 0x00000001ff057899 */ /* 0x000fe40008011642 */
[----:B------:R-:W-:Y:S02]  /*1490*/  USHF.R.U32.HI UR4, URZ, 0x1, UR64 ;  /* 0x00000001ff047899 */ /* 0x000fe40008011640 */
[----:B------:R-:W-:Y:S02]  /*14a0*/  UIADD3 UR65, UPT, UPT, UR10, 0x120, URZ ;  /* 0x000001200a417890 */ /* 0x000fe4000fffe0ff */
[----:B------:R-:W-:Y:S02]  /*14b0*/  UIADD3 UR63, UPT, UPT, UR10, 0x128, URZ ;  /* 0x000001280a3f7890 */ /* 0x000fe4000fffe0ff */
[----:B------:R-:W-:Y:S02]  /*14c0*/  USHF.R.U32.HI UR7, URZ, 0x1, UR62 ;  /* 0x00000001ff077899 */ /* 0x000fe4000801163e */
[----:B------:R-:W-:-:S02]  /*14d0*/  ULOP3.LUT UR53, UR8, 0x10000, URZ, 0xfc, !UPT ;  /* 0x0001000008357892 */ /* 0x000fc4000f8efcff */
[----:B------:R-:W-:Y:S02]  /*14e0*/  USHF.R.U32.HI UR60, URZ, 0x1a, UR69 ;  /* 0x0000001aff3c7899 */ /* 0x000fe40008011645 */
[----:B------:R-:W-:Y:S02]  /*14f0*/  USHF.R.U32.HI UR8, URZ, 0x1a, UR67 ;  /* 0x0000001aff087899 */ /* 0x000fe40008011643 */
[----:B------:R-:W-:Y:S02]  /*1500*/  ULOP3.LUT UR6, UR6, 0x60000000, URZ, 0xc0, !UPT ;  /* 0x6000000006067892 */ /* 0x000fe4000f8ec0ff */
[----:B------:R-:W-:Y:S02]  /*1510*/  ULOP3.LUT UR58, UR5, 0x60000000, URZ, 0xc0, !UPT ;  /* 0x60000000053a7892 */ /* 0x000fe4000f8ec0ff */
[----:B------:R-:W-:Y:S02]  /*1520*/  ULOP3.LUT UR5, UR4, 0x60000000, URZ, 0xc0, !UPT ;  /* 0x6000000004057892 */ /* 0x000fe4000f8ec0ff */
[----:B------:R-:W-:-:S02]  /*1530*/  USHF.R.U32.HI UR9, URZ, 0x1a, UR65 ;  /* 0x0000001aff097899 */ /* 0x000fc40008011641 */
[----:B------:R-:W-:Y:S02]  /*1540*/  USHF.R.U32.HI UR11, URZ, 0x1a, UR63 ;  /* 0x0000001aff0b7899 */ /* 0x000fe4000801163f */
[----:B------:R-:W-:Y:S02]  /*1550*/  ULOP3.LUT UR4, UR7, 0x60000000, URZ, 0xc0, !UPT ;  /* 0x6000000007047892 */ /* 0x000fe4000f8ec0ff */
[----:B------:R-:W-:Y:S02]  /*1560*/  ULOP3.LUT UR60, UR6, 0x30, UR60, 0xf8, !UPT ;  /* 0x00000030063c7892 */ /* 0x000fe4000f8ef83c */
[----:B------:R-:W-:Y:S02]  /*1570*/  ULOP3.LUT UR58, UR58, 0x30, UR8, 0xf8, !UPT ;  /* 0x000000303a3a7892 */ /* 0x000fe4000f8ef808 */
[----:B------:R-:W-:Y:S02]  /*1580*/  ULOP3.LUT UR5, UR5, 0x30, UR9, 0xf8, !UPT ;  /* 0x0000003005057892 */ /* 0x000fe4000f8ef809 */
[----:B------:R-:W-:-:S02]  /*1590*/  ULOP3.LUT UR4, UR4, 0x30, UR11, 0xf8, !UPT ;  /* 0x0000003004047892 */ /* 0x000fc4000f8ef80b */
[----:B------:R-:W-:Y:S02]  /*15a0*/  ULOP3.LUT UR61, UR60, UR54, URZ, 0xfc, !UPT ;  /* 0x000000363c3d7292 */ /* 0x000fe4000f8efcff */
[----:B------:R-:W-:Y:S02]  /*15b0*/  ULOP3.LUT UR59, UR58, UR54, URZ, 0xfc, !UPT ;  /* 0x000000363a3b7292 */ /* 0x000fe4000f8efcff */
[----:B------:R-:W-:Y:S02]  /*15c0*/  ULOP3.LUT UR57, UR5, UR54, URZ, 0xfc, !UPT ;  /* 0x0000003605397292 */ /* 0x000fe4000f8efcff */
[----:B------:R-:W-:Y:S02]  /*15d0*/  ULOP3.LUT UR55, UR4, UR54, URZ, 0xfc, !UPT ;  /* 0x0000003604377292 */ /* 0x000fe4000f8efcff */
[----:B------:R-:W-:Y:S02]  /*15e0*/  UISETP.NE.AND UP0, UPT, UR74, URZ, UPT ;  /* 0x000000ff4a00728c */ /* 0x000fe4000bf05270 */
[----:B------:R-:W-:-:S02]  /*15f0*/  UIADD3 UR76, UPT, UPT, UR51, 0x30, URZ ;  /* 0x00000030334c7890 */ /* 0x000fc4000fffe0ff */
[----:B------:R-:W-:Y:S02]  /*1600*/  USHF.R.S32.HI UR75, URZ, 0x1, UR75 ;  /* 0x00000001ff4b7899 */ /* 0x000fe4000801144b */
[----:B------:R-:W-:Y:S01]  /*1610*/  UISETP.NE.AND UP1, UPT, UR74, URZ, UPT ;  /* 0x000000ff4a00728c */ /* 0x000fe2000bf25270 */
[----:B------:R-:W-:Y:S01]  /*1620*/  UMOV UR46, URZ ;  /* 0x000000ff002e7c82 */ /* 0x000fe20008000000 */
[----:B------:R-:W-:Y:S01]  /*1630*/  UMOV UR11, URZ ;  /* 0x000000ff000b7c82 */ /* 0x000fe20008000000 */
[----:B------:R-:W-:Y:S01]  /*1640*/  UMOV UR60, URZ ;  /* 0x000000ff003c7c82 */ /* 0x000fe20008000000 */
[----:B------:R-:W-:Y:S01]  /*1650*/  UMOV UR58, URZ ;  /* 0x000000ff003a7c82 */ /* 0x000fe20008000000 */
[----:B------:R-:W-:Y:S01]  /*1660*/  UMOV UR56, URZ ;  /* 0x000000ff00387c82 */ /* 0x000fe20008000000 */
[----:B------:R-:W-:-:S05]  /*1670*/  UMOV UR54, URZ ;  /* 0x000000ff00367c82 */ /* 0x000fca0008000000 */
.L_x_24:
[----:B----4-:R-:W-:Y:S01]  /*1680*/  PLOP3.LUT P1, PT, PT, PT, PT, 0x80, 0x8 ;  /* 0x000000000008781c */ /* 0x010fe20003f2f070 */
[----:B------:R-:W-:Y:S02]  /*1690*/  UIADD3 UR73, UPT, UPT, UR75, UR73, URZ ;  /* 0x000000494b497290 */ /* 0x000fe4000fffe0ff */
[----:B------:R-:W-:Y:S01]  /*16a0*/  UPLOP3.LUT UP4, UPT, UPT, UPT, UPT, 0x40, 0x4 ;  /* 0x000000000004789c */ /* 0x000fe20003f8e870 */
[----:B--23--:R-:W-:Y:S10]  /*16b0*/  BRA.U UP0, `(.L_x_17) ;  /* 0x00000001001c7547 */ /* 0x00cff4000b800000 */
[----:B------:R-:W-:Y:S01]  /*16c0*/  USHF.L.U32 UR4, UR46, 0x1f, URZ ;  /* 0x0000001f2e047899 */ /* 0x000fe200080006ff */
[----:B------:R-:W-:Y:S01]  /*16d0*/  SHF.L.U32 R2, R3, 0x1f, RZ ;  /* 0x0000001f03027819 */ /* 0x000fe200000006ff */
[----:B------:R-:W-:-:S04]  /*16e0*/  ULEA UR5, UR11, UR51, 0x3 ;  /* 0x000000330b057291 */ /* 0x000fc8000f8e18ff */
[----:B------:R-:W-:-:S05]  /*16f0*/  MOV R0, UR4 ;  /* 0x0000000400007c02 */ /* 0x000fca0008000f00 */
[----:B------:R2:W3:Y:S01]  /*1700*/  SYNCS.PHASECHK.TRANS64.TRYWAIT P1, [UR5], R0 ;  /* 0x00000000ff0075a7 */ /* 0x0004e20008021105 */
[----:B------:R-:W4:Y:S02]  /*1710*/  SYNCS.PHASECHK.TRANS64.TRYWAIT P0, [UR51+0x38], R2 ;  /* 0x00003802ff0075a7 */ /* 0x000f240008001133 */
[----:B--234-:R-:W-:Y:S05]  /*1720*/  @!P0 BRA `(.L_x_18) ;  /* 0x0000003400c48947 */ /* 0x01cfea0003800000 */
.L_x_17:
[----:B------:R-:W-:-:S05]  /*1730*/  UMOV UR4, URZ ;  /* 0x000000ff00047c82 */ /* 0x000fca0008000000 */
.L_x_22:
[----:B---34-:R-:W-:Y:S05]  /*1740*/  BRA.U UP0, `(.L_x_19) ;  /* 0x0000000500147547 */ /* 0x018fea000b800000 */
[----:B------:R-:W-:Y:S02]  /*1750*/  USHF.L.U32 UR5, UR11, 0xa, URZ ;  /* 0x0000000a0b057899 */ /* 0x000fe400080006ff */
[----:B------:R-:W-:Y:S02]  /*1760*/  ULEA UR8, UR11, UR70, 0x7 ;  /* 0x000000460b087291 */ /* 0x000fe4000f8e38ff */
[----:B------:R-:W-:Y:S02]  /*1770*/  UIADD3 UR13, UPT, UPT, UR5, 0x6, URZ ;  /* 0x00000006050d7890 */ /* 0x000fe4000fffe0ff */
[----:B------:R-:W-:Y:S02]  /*1780*/  ULEA UR6, UR11, UR53, 0x8 ;  /* 0x000000350b067291 */ /* 0x000fe4000f8e40ff */
[----:B------:R-:W-:Y:S02]  /*1790*/  ULEA UR32, UR11, UR51, 0x3 ;  /* 0x000000330b207291 */ /* 0x000fe4000f8e18ff */
[----:B------:R-:W-:Y:S02]  /*17a0*/  UIADD3 UR34, UPT, UPT, UR13, UR50, URZ ;  /* 0x000000320d227290 */ /* 0x000fe4000fffe0ff */
[----:B------:R-:W-:Y:S02]  /*17b0*/  UIADD3 UR33, UPT, UPT, UR13, UR47, URZ ;  /* 0x0000002f0d217290 */ /* 0x000fe4000fffe0ff */
[----:B------:R-:W-:Y:S02]  /*17c0*/  UIADD3 UR30, UPT, UPT, UR8, 0x20, URZ ;  /* 0x00000020081e7890 */ /* 0x000fe4000fffe0ff */
        /* <DEDUP_REMOVED lines=9> */
[----:B------:R-:W-:Y:S02]  /*1860*/  UIADD3 UR48, UPT, UPT, UR5, UR50, URZ ;  /* 0x0000003205307290 */ /* 0x000fe4000fffe0ff */
[----:B------:R-:W-:Y:S02]  /*1870*/  UIADD3 UR44, UPT, UPT, UR5, UR47, URZ ;  /* 0x0000002f052c7290 */ /* 0x000fe4000fffe0ff */
[----:B------:R-:W-:Y:S02]  /*1880*/  UIADD3 UR42, UPT, UPT, UR50, 0x2, UR5 ;  /* 0x00000002322a7890 */ /* 0x000fe4000fffe005 */
[----:B------:R-:W-:Y:S02]  /*1890*/  UIADD3 UR40, UPT, UPT, UR47, 0x2, UR5 ;  /* 0x000000022f287890 */ /* 0x000fe4000fffe005 */
[----:B------:R-:W-:Y:S02]  /*18a0*/  UIADD3 UR38, UPT, UPT, UR50, 0x4, UR5 ;  /* 0x0000000432267890 */ /* 0x000fe4000fffe005 */
[----:B------:R-:W-:Y:S02]  /*18b0*/  UIADD3 UR36, UPT, UPT, UR47, 0x4, UR5 ;  /* 0x000000042f247890 */ /* 0x000fe4000fffe005 */
[----:B------:R-:W-:Y:S01]  /*18c0*/  UIADD3 UR52, UPT, UPT, UR32, 0x18, URZ ;  /* 0x0000001820347890 */ /* 0x000fe2000fffe0ff */
[----:B------:R-:W-:Y:S01]  /*18d0*/  UMOV UR9, 0x4008 ;  /* 0x0000400800097882 */ /* 0x000fe20000000000 */
        /* <DEDUP_REMOVED lines=11> */
[----:B------:R-:W-:Y:S05]  /*1990*/  @P1 BRA `(.L_x_20) ;  /* 0x0000000000101947 */ /* 0x000fea0003800000 */
[----:B------:R-:W-:Y:S06]  /*19a0*/  USHF.L.U32 UR5, UR46, 0x1f, URZ ;  /* 0x0000001f2e057899 */ /* 0x000fec00080006ff */
[----:B--2---:R-:W-:Y:S04]  /*19b0*/  MOV R0, UR5 ;  /* 0x0000000500007c02 */ /* 0x004fe80008000f00 */
[----:B------:R-:W2:Y:S02]  /*19c0*/  SYNCS.PHASECHK.TRANS64.TRYWAIT P0, [UR32], R0 ;  /* 0x00000000ff0075a7 */ /* 0x000ea40008001120 */
[----:B--2---:R-:W-:Y:S05]  /*19d0*/  @!P0 BRA `(.L_x_21) ;  /* 0x0000003400388947 */ /* 0x004fea0003800000 */
.L_x_20:
[----:B------:R3:W-:Y:S01]  /*19e0*/  UTCCP.T.S.2CTA.4x32dp128bit tmem[UR10+0x100], gdesc[UR8] ;  /* 0x000100080a0079e7 */ /* 0x0007e20009300000 */
        /* <DEDUP_REMOVED lines=11> */
[----:B------:R-:W-:Y:S01]  /*1aa0*/  UMOV UR49, 0x40004040 ;  /* 0x4000404000317882 */ /* 0x000fe20000000000 */
[----:B------:R-:W-:Y:S01]  /*1ab0*/  UMOV UR45, 0x40004040 ;  /* 0x40004040002d7882 */ /* 0x000fe20000000000 */
[----:B------:R-:W-:Y:S01]  /*1ac0*/  UMOV UR43, 0x40004040 ;  /* 0x40004040002b7882 */ /* 0x000fe20000000000 */
[----:B------:R3:W-:Y:S01]  /*1ad0*/  UTCOMMA.2CTA.4X gdesc[UR44], gdesc[UR48], tmem[UR10], tmem[UR60], idesc[UR61], tmem[UR68], UP4 ;  /* 0x80443c302c0075ea */ /* 0x0007e2000a20000a */
[----:B------:R-:W-:Y:S01]  /*1ae0*/  UPLOP3.LUT UP4, UPT, UPT, UPT, UPT, 0x80, 0x8 ;  /* 0x000000000008789c */ /* 0x000fe20003f8f070 */
[----:B------:R-:W-:Y:S01]  /*1af0*/  UMOV UR41, 0x40004040 ;  /* 0x4000404000297882 */ /* 0x000fe20000000000 */
[----:B------:R-:W-:Y:S01]  /*1b00*/  UMOV UR39, 0x40004040 ;  /* 0x4000404000277882 */ /* 0x000fe20000000000 */
[----:B------:R3:W-:Y:S01]  /*1b10*/  UTCOMMA.2CTA.4X gdesc[UR40], gdesc[UR42], tmem[UR10], tmem[UR58], idesc[UR59], tmem[UR66], UPT ;  /* 0x80423a2a280075ea */ /* 0x0007e2000ba0000a */
[----:B------:R-:W-:Y:S01]  /*1b20*/  UMOV UR37, 0x40004040 ;  /* 0x4000404000257882 */ /* 0x000fe20000000000 */
[----:B------:R-:W-:Y:S01]  /*1b30*/  UMOV UR32, UR33 ;  /* 0x0000002100207c82 */ /* 0x000fe20008000000 */
[----:B------:R-:W-:Y:S01]  /*1b40*/  UMOV UR35, 0x40004040 ;  /* 0x4000404000237882 */ /* 0x000fe20000000000 */
[----:B------:R-:W-:Y:S01]  /*1b50*/  UMOV UR33, 0x40004040 ;  /* 0x4000404000217882 */ /* 0x000fe20000000000 */
[----:B------:R3:W-:Y:S01]  /*1b60*/  UTCOMMA.2CTA.4X gdesc[UR36], gdesc[UR38], tmem[UR10], tmem[UR56], idesc[UR57], tmem[UR64], UPT ;  /* 0x80403826240075ea */ /* 0x0007e2000ba0000a */
[----:B------:R3:W-:Y:S01]  /*1b70*/  UTCOMMA.2CTA.4X gdesc[UR32], gdesc[UR34], tmem[UR10], tmem[UR54], idesc[UR55], tmem[UR62], UPT ;  /* 0x803e3622200075ea */ /* 0x0007e2000ba0000a */
[----:B------:R3:W-:Y:S01]  /*1b80*/  UTCBAR.2CTA.MULTICAST [UR52], URZ, UR71 ;  /* 0x000000ff340073e9 */ /* 0x0007e20008200847 */
[----:B------:R-:W-:Y:S01]  /*1b90*/  NOP ;  /* 0x0000000000007918 */ /* 0x000fe20000000000 */
.L_x_19:
[----:B------:R-:W-:Y:S01]  /*1ba0*/  UIADD3 UR5, UPT, UPT, UR11, 0x1, URZ ;  /* 0x000000010b057890 */ /* 0x000fe2000fffe0ff */
[----:B------:R-:W-:Y:S01]  /*1bb0*/  PLOP3.LUT P1, PT, PT, PT, PT, 0x80, 0x8 ;  /* 0x000000000008781c */ /* 0x000fe20003f2f070 */
[----:B------:R-:W-:Y:S02]  /*1bc0*/  UISETP.GT.U32.AND UP3, UPT, UR4, 0xe, UPT ;  /* 0x0000000e0400788c */ /* 0x000fe4000bf64070 */
[----:B------:R-:W-:Y:S02]  /*1bd0*/  UISETP.NE.AND UP2, UPT, UR5, 0x3, UPT ;  /* 0x000000030500788c */ /* 0x000fe4000bf45270 */
[----:B------:R-:W-:Y:S02]  /*1be0*/  UISETP.NE.OR UP3, UPT, UR74, URZ, UP3 ;  /* 0x000000ff4a00728c */ /* 0x000fe40009f65670 */
[----:B---3--:R-:W-:Y:S02]  /*1bf0*/  USEL UR6, URZ, 0x1, UP2 ;  /* 0x00000001ff067887 */ /* 0x008fe40009000000 */
[----:B------:R-:W-:Y:S02]  /*1c00*/  USEL UR11, UR5, URZ, UP2 ;  /* 0x000000ff050b7287 */ /* 0x000fe40009000000 */
[----:B------:R-:W-:Y:S01]  /*1c10*/  ULOP3.LUT UR46, UR46, UR6, URZ, 0x3c, !UPT ;  /* 0x000000062e2e7292 */ /* 0x000fe2000f8e3cff */
[----:B------:R-:W-:Y:S01]  /*1c20*/  PLOP3.LUT P0, PT, PT, PT, UP3, 0x80, 0x8 ;  /* 0x000000000008781c */ /* 0x000fe20003f0f038 */
[----:B------:R-:W-:Y:S03]  /*1c30*/  UIADD3 UR4, UPT, UPT, UR4, 0x1, URZ ;  /* 0x0000000104047890 */ /* 0x000fe6000fffe0ff */
[----:B------:R-:W-:Y:S02]  /*1c40*/  @!UP3 USHF.L.U32 UR5, UR46, 0x1f, URZ ;  /* 0x0000001f2e05b899 */ /* 0x000fe400080006ff */
[----:B------:R-:W-:Y:S02]  /*1c50*/  @!UP3 ULEA UR6, UR11, UR51, 0x3 ;  /* 0x000000330b06b291 */ /* 0x000fe4000f8e18ff */
[----:B------:R-:W-:Y:S02]  /*1c60*/  UISETP.NE.AND UP2, UPT, UR4, 0x10, UPT ;  /* 0x000000100400788c */ /* 0x000fe4000bf45270 */
[----:B--2---:R-:W-:Y:S05]  /*1c70*/  IMAD.U32 R0, RZ, RZ, UR5 ;  /* 0x00000005ff007e24 */ /* 0x004fea000f8e00ff */
[----:B------:R3:W4:Y:S02]  /*1c80*/  @!P0 SYNCS.PHASECHK.TRANS64.TRYWAIT P1, [UR6], R0 ;  /* 0x00000000ff0085a7 */ /* 0x0007240008021106 */
[----:B------:R-:W-:Y:S05]  /*1c90*/  BRA.U UP2, `(.L_x_22) ;  /* 0xfffffff902a87547 */ /* 0x000fea000b83ffff */
[----:B------:R-:W-:Y:S05]  /*1ca0*/  BRA.U UP1, `(.L_x_23) ;  /* 0x00000001010c7547 */ /* 0x000fea000b800000 */
[----:B------:R-:W-:Y:S02]  /*1cb0*/  UMOV UR4, 0x3 ;  /* 0x0000000300047882 */ /* 0x000fe40000000000 */
[----:B------:R2:W-:Y:S01]  /*1cc0*/  UTCBAR.2CTA.MULTICAST [UR76], URZ, UR4 ;  /* 0x000000ff4c0073e9 */ /* 0x0005e20008200804 */
[----:B------:R-:W-:Y:S02]  /*1cd0*/  NOP ;  /* 0x0000000000007918 */ /* 0x000fe40000000000 */
.L_x_23:
[----:B------:R-:W-:Y:S01]  /*1ce0*/  UISETP.GE.AND UP2, UPT, UR73, 0x100, UPT ;  /* 0x000001004900788c */ /* 0x000fe2000bf46270 */
[----:B------:R-:W-:-:S08]  /*1cf0*/  LOP3.LUT R3, R3, 0x1, RZ, 0x3c, !PT ;  /* 0x0000000103037812 */ /* 0x000fd000078e3cff */
[----:B------:R-:W-:Y:S05]  /*1d00*/  BRA.U !UP2, `(.L_x_24) ;  /* 0xfffffff90a5c7547 */ /* 0x000fea000b83ffff */
.L_x_16:
[----:B------:R-:W-:-:S09]  /*1d10*/  UISETP.NE.AND UP0, UPT, UR72, URZ, UPT ;  /* 0x000000ff4800728c */ /* 0x000fd2000bf05270 */
[----:B------:R-:W-:Y:S05]  /*1d20*/  BRA.U UP0, `(.L_x_25) ;  /* 0x00000001006c7547 */ /* 0x000fea000b800000 */
[----:B---3--:R-:W3:Y:S01]  /*1d30*/  S2R R0, SR_CgaCtaId ;  /* 0x0000000000007919 */ /* 0x008ee20000008800 */
[----:B------:R-:W-:Y:S01]  /*1d40*/  MOV R5, 0x400 ;  /* 0x0000040000057802 */ /* 0x000fe20000000f00 */
[----:B------:R-:W-:-:S04]  /*1d50*/  IMAD.U32 R2, R3, -0x80000000, RZ ;  /* 0x8000000003027824 */ /* 0x000fc800078e00ff */
[----:B------:R-:W-:Y:S01]  /*1d60*/  IMAD.MOV.U32 R3, RZ, RZ, R2 ;  /* 0x000000ffff037224 */ /* 0x000fe200078e0002 */
[----:B---3--:R-:W-:-:S04]  /*1d70*/  LEA R5, R0, R5, 0x18 ;  /* 0x0000000500057211 */ /* 0x008fc800078ec0ff */
[----:B------:R3:W5:Y:S03]  /*1d80*/  SYNCS.PHASECHK.TRANS64.TRYWAIT P0, [R5+URZ+0x38], R3 ;  /* 0x00003803050075a7 */ /* 0x00076600080011ff */
[----:B-----5:R-:W-:Y:S05]  /*1d90*/  @!P0 NANOSLEEP.SYNCS 0x989680 ;  /* 0x009896800000895d */ /* 0x020fea0003900000 */
[----:B------:R-:W5:Y:S02]  /*1da0*/  @!P0 SYNCS.PHASECHK.TRANS64 P0, [R5+URZ+0x38], R3 ;  /* 0x00003803050085a7 */ /* 0x000f6400080010ff */
[----:B-----5:R-:W-:Y:S05]  /*1db0*/  @P0 BRA `(.L_x_25) ;  /* 0x0000000000480947 */ /* 0x020fea0003800000 */
.L_x_26:
[----:B-----5:R5:W2:Y:S02]  /*1dc0*/  SYNCS.PHASECHK.TRANS64.TRYWAIT P0, [R5+URZ+0x38], R3 ;  /* 0x00003803050075a7 */ /* 0x020aa400080011ff */
[----:B--2---:R-:W-:Y:S05]  /*1dd0*/  @!P0 NANOSLEEP.SYNCS 0x989680 ;  /* 0x009896800000895d */ /* 0x004fea0003900000 */
[----:B------:R-:W2:Y:S02]  /*1de0*/  @!P0 SYNCS.PHASECHK.TRANS64 P0, [R5+URZ+0x38], R3 ;  /* 0x00003803050085a7 */ /* 0x000ea400080010ff */
[----:B--2---:R-:W-:Y:S05]  /*1df0*/  @!P0 BRA `(.L_x_26) ;  /* 0xfffffffc00f08947 */ /* 0x004fea000383ffff */
[----:B------:R-:W-:Y:S05]  /*1e00*/  BRA `(.L_x_25) ;  /* 0x0000000000347947 */ /* 0x000fea0003800000 */
.L_x_15:
[----:B------:R-:W-:-:S13]  /*1e10*/  ISETP.NE.AND P0, PT, R65, RZ, PT ;  /* 0x000000ff4100720c */ /* 0x000fda0003f05270 */
[----:B------:R-:W-:Y:S05]  /*1e20*/  @P0 BRA `(.L_x_27) ;  /* 0x0000000000280947 */ /* 0x000fea0003800000 */
[----:B------:R-:W-:Y:S01]  /*1e30*/  UMOV UR6, 0x400 ;  /* 0x0000040000067882 */ /* 0x000fe20000000000 */
[----:B------:R-:W-:Y:S01]  /*1e40*/  UMOV UR4, 0x20 ;  /* 0x0000002000047882 */ /* 0x000fe20000000000 */
[----:B------:R-:W-:Y:S02]  /*1e50*/  ULEA UR6, UR51, UR6, 0x18 ;  /* 0x0000000633067291 */ /* 0x000fe4000f8ec0ff */
[----:B------:R-:W-:-:S04]  /*1e60*/  UIADD3 UR4, UPT, UPT, -UR4, 0x100000, URZ ;  /* 0x0010000004047890 */ /* 0x000fc8000fffe1ff */
[----:B------:R-:W-:Y:S02]  /*1e70*/  USHF.L.U32 UR5, UR4, 0xb, URZ ;  /* 0x0000000b04057899 */ /* 0x000fe400080006ff */
[----:B------:R-:W-:Y:S01]  /*1e80*/  USHF.L.U32 UR4, UR4, 0x1, URZ ;  /* 0x0000000104047899 */ /* 0x000fe200080006ff */
[----:B------:R-:W-:Y:S01]  /*1e90*/  ELECT P0, URZ, PT ;  /* 0x0000000000ff782f */ /* 0x000fe20003800000 */
[----:B------:R-:W4:Y:S10]  /*1ea0*/  FENCE.VIEW.ASYNC.S ;  /* 0x00000000000073c6 */ /* 0x000f340000000000 */
[----:B----4-:R4:W5:Y:S01]  /*1eb0*/  SYNCS.EXCH.64 URZ, [UR6+0x40], UR4 ;  /* 0x0000400406ff75b2 */ /* 0x0109620008000100 */
[----:B------:R-:W-:Y:S01]  /*1ec0*/  NOP ;  /* 0x0000000000007918 */ /* 0x000fe20000000000 */
.L_x_27:
[----:B------:R-:W-:Y:S01]  /*1ed0*/  NOP ;  /* 0x0000000000007918 */ /* 0x000fe20000000000 */
.L_x_25:
[C---:B------:R-:W-:Y:S02]  /*1ee0*/  ISETP.NE.AND P0, PT, R65.reuse, RZ, PT ;  /* 0x000000ff4100720c */ /* 0x040fe40003f05270 */
[----:B----4-:R-:W-:-:S11]  /*1ef0*/  ISETP.GT.AND P1, PT, R65, 0x3, PT ;  /* 0x000000034100780c */ /* 0x010fd60003f24270 */
[----:B------:R-:W-:Y:S05]  /*1f00*/  @P0 BRA `(.L_x_28) ;  /* 0x00000000002c0947 */ /* 0x000fea0003800000 */
[----:B--2---:R-:W2:Y:S01]  /*1f10*/  S2UR UR4, SR_CgaCtaId ;  /* 0x00000000000479c3 */ /* 0x004ea20000008800 */
[----:B------:R-:W-:Y:S01]  /*1f20*/  UMOV UR6, 0x400 ;  /* 0x0000040000067882 */ /* 0x000fe20000000000 */
[----:B------:R-:W-:Y:S01]  /*1f30*/  UMOV UR5, 0x20 ;  /* 0x0000002000057882 */ /* 0x000fe20000000000 */
[----:B------:R-:W-:Y:S01]  /*1f40*/  ELECT P2, URZ, PT ;  /* 0x0000000000ff782f */ /* 0x000fe20003840000 */
[----:B--2---:R-:W-:Y:S02]  /*1f50*/  ULEA UR6, UR4, UR6, 0x18 ;  /* 0x0000000604067291 */ /* 0x004fe4000f8ec0ff */
[----:B------:R-:W-:-:S04]  /*1f60*/  UIADD3 UR4, UPT, UPT, -UR5, 0x100000, URZ ;  /* 0x0010000005047890 */ /* 0x000fc8000fffe1ff */
[----:B------:R-:W-:Y:S02]  /*1f70*/  USHF.L.U32 UR5, UR4, 0xb, URZ ;  /* 0x0000000b04057899 */ /* 0x000fe400080006ff */
[----:B------:R-:W-:Y:S01]  /*1f80*/  USHF.L.U32 UR4, UR4, 0x1, URZ ;  /* 0x0000000104047899 */ /* 0x000fe200080006ff */
[----:B------:R-:W2:Y:S11]  /*1f90*/  FENCE.VIEW.ASYNC.S ;  /* 0x00000000000073c6 */ /* 0x000eb60000000000 */
[----:B--2---:R4:W2:Y:S02]  /*1fa0*/  SYNCS.EXCH.64 URZ, [UR6+0x40], UR4 ;  /* 0x0000400406ff75b2 */ /* 0x0048a40008000100 */
[----:B----4-:R-:W-:Y:S01]  /*1fb0*/  NOP ;  /* 0x0000000000007918 */ /* 0x010fe20000000000 */
.L_x_28:
[----:B------:R-:W-:Y:S01]  /*1fc0*/  NOP ;  /* 0x0000000000007918 */ /* 0x000fe20000000000 */
[----:B------:R-:W-:Y:S01]  /*1fd0*/  @P1 NOP ;  /* 0x0000000000001918 */ /* 0x000fe20000000000 */
[----:B------:R-:W-:Y:S05]  /*1fe0*/  @P1 BRA `(.L_x_29) ;  /* 0x0000002c004c1947 */ /* 0x000fea0003800000 */
        /* <DEDUP_REMOVED lines=12> */
.L_x_30:
[----:B------:R-:W-:Y:S01]  /*20b0*/  NOP ;  /* 0x0000000000007918 */ /* 0x000fe20000000000 */
[----:B------:R-:W-:Y:S05]  /*20c0*/  @P0 BRA `(.L_x_31) ;  /* 0x00000004008c0947 */ /* 0x000fea0003800000 */
[----:B---3-5:R-:W3:Y:S01]  /*20d0*/  S2R R5, SR_CgaCtaId ;  /* 0x0000000000057919 */ /* 0x028ee20000008800 */
[----:B--2---:R-:W-:Y:S01]  /*20e0*/  NOP ;  /* 0x0000000000007918 */ /* 0x004fe20000000000 */
[----:B------:R-:W-:Y:S02]  /*20f0*/  MOV R0, 0x40 ;  /* 0x0000004000007802 */ /* 0x000fe40000000f00 */
[----:B------:R-:W-:Y:S02]  /*2100*/  MOV R4, 0x400 ;  /* 0x0000040000047802 */ /* 0x000fe40000000f00 */
[C---:B---3--:R-:W-:Y:S02]  /*2110*/  LEA R0, R5.reuse, R0, 0x18 ;  /* 0x0000000005007211 */ /* 0x048fe400078ec0ff */
[----:B------:R-:W-:-:S04]  /*2120*/  LEA R4, R5, R4, 0x18 ;  /* 0x0000000405047211 */ /* 0x000fc800078ec0ff */
[----:B------:R-:W2:Y:S02]  /*2130*/  LDS.U8 R0, [R0] ;  /* 0x0000000000007984 */ /* 0x000ea40000000000 */
[----:B--2---:R-:W-:-:S13]  /*2140*/  ISETP.NE.AND P0, PT, R0, RZ, PT ;  /* 0x000000ff0000720c */ /* 0x004fda0003f05270 */
[----:B------:R-:W-:Y:S05]  /*2150*/  @P0 BRA `(.L_x_32) ;  /* 0x0000000400500947 */ /* 0x000fea0003800000 */
[C---:B------:R-:W-:Y:S02]  /*2160*/  LOP3.LUT R0, R5.reuse, 0x1, RZ, 0xc0, !PT ;  /* 0x0000000105007812 */ /* 0x040fe400078ec0ff */
[----:B------:R-:W-:Y:S02]  /*2170*/  LOP3.LUT R10, R5, 0x1, RZ, 0x3c, !PT ;  /* 0x00000001050a7812 */ /* 0x000fe400078e3cff */
[----:B------:R-:W-:-:S13]  /*2180*/  ISETP.NE.U32.AND P1, PT, R0, 0x1, PT ;  /* 0x000000010000780c */ /* 0x000fda0003f25070 */
[----:B------:R-:W-:Y:S05]  /*2190*/  @!P1 BRA `(.L_x_33) ;  /* 0x0000000000c49947 */ /* 0x000fea0003800000 */
[----:B------:R-:W-:Y:S01]  /*21a0*/  ELECT P0, URZ, PT ;  /* 0x0000000000ff782f */ /* 0x000fe20003800000 */
[----:B------:R-:W-:-:S12]  /*21b0*/  BSSY B0, `(.L_x_33) ;  /* 0x000002f000007945 */ /* 0x000fd80003800000 */
[----:B------:R-:W-:Y:S05]  /*21c0*/  @!P0 BRA `(.L_x_34) ;  /* 0x0000000000b48947 */ /* 0x000fea0003800000 */
[----:B------:R-:W-:-:S05]  /*21d0*/  UMOV UR4, 0x10 ;  /* 0x0000001000047882 */ /* 0x000fca0000000000 */
[----:B------:R-:W-:Y:S04]  /*21e0*/  DEPBAR.LE SB2, 0x36 ;  /* 0x0000ad800000791a */ /* 0x000fe80000000000 */
[----:B------:R-:W2:Y:S02]  /*21f0*/  UTCATOMSWS.2CTA.FIND_AND_SET.ALIGN UP0, UR4, UR4 ;  /* 0x00000004000475e3 */ /* 0x000ea40008200800 */
[----:B--2---:R-:W-:Y:S01]  /*2200*/  PLOP3.LUT P0, PT, PT, PT, UP0, 0x80, 0x8 ;  /* 0x000000000008781c */ /* 0x004fe20003f0f008 */
[----:B------:R-:W-:-:S03]  /*2210*/  IMAD.U32 R13, RZ, RZ, UR4 ;  /* 0x00000004ff0d7e24 */ /* 0x000fc6000f8e00ff */
[----:B------:R-:W-:-:S04]  /*2220*/  SEL R0, RZ, 0xffffffff, !P0 ;  /* 0xffffffffff007807 */ /* 0x000fc80004000000 */
[----:B------:R-:W-:-:S13]  /*2230*/  ISETP.NE.AND P0, PT, R0, RZ, PT ;  /* 0x000000ff0000720c */ /* 0x000fda0003f05270 */
[----:B------:R-:W-:Y:S05]  /*2240*/  @P0 BRA `(.L_x_35) ;  /* 0x0000000000240947 */ /* 0x000fea0003800000 */
.L_x_36:
[----:B------:R-:W-:Y:S05]  /*2250*/  NANOSLEEP 0x64 ;  /* 0x000000640000795d */ /* 0x000fea0003800000 */
[----:B------:R-:W-:-:S05]  /*2260*/  UMOV UR4, 0x10 ;  /* 0x0000001000047882 */ /* 0x000fca0000000000 */
[----:B------:R-:W-:Y:S04]  /*2270*/  DEPBAR.LE SB2, 0x36 ;  /* 0x0000ad800000791a */ /* 0x000fe80000000000 */
[----:B------:R-:W2:Y:S02]  /*2280*/  UTCATOMSWS.2CTA.FIND_AND_SET.ALIGN UP0, UR4, UR4 ;  /* 0x00000004000475e3 */ /* 0x000ea40008200800 */
[----:B--2---:R-:W-:Y:S01]  /*2290*/  PLOP3.LUT P0, PT, PT, PT, UP0, 0x80, 0x8 ;  /* 0x000000000008781c */ /* 0x004fe20003f0f008 */
[----:B------:R-:W-:-:S03]  /*22a0*/  IMAD.U32 R13, RZ, RZ, UR4 ;  /* 0x00000004ff0d7e24 */ /* 0x000fc6000f8e00ff */
[----:B------:R-:W-:-:S04]  /*22b0*/  SEL R0, RZ, 0xffffffff, !P0 ;  /* 0xffffffffff007807 */ /* 0x000fc80004000000 */
[----:B------:R-:W-:-:S13]  /*22c0*/  ISETP.NE.AND P0, PT, R0, RZ, PT ;  /* 0x000000ff0000720c */ /* 0x000fda0003f05270 */
[----:B------:R-:W-:Y:S05]  /*22d0*/  @!P0 BRA `(.L_x_36) ;  /* 0xfffffffc00dc8947 */ /* 0x000fea000383ffff */
.L_x_35:
[----:B------:R-:W-:Y:S01]  /*22e0*/  MOV R0, 0x60 ;  /* 0x0000006000007802 */ /* 0x000fe20000000f00 */
[----:B------:R-:W-:Y:S02]  /*22f0*/  VIADD R7, R4, 0x48 ;  /* 0x0000004804077836 */ /* 0x000fe40000000000 */
[----:B------:R-:W-:Y:S01]  /*2300*/  IMAD.MOV.U32 R8, RZ, RZ, 0x4 ;  /* 0x00000004ff087424 */ /* 0x000fe200078e00ff */
[----:B------:R-:W-:Y:S02]  /*2310*/  LEA R11, R5, R0, 0x18 ;  /* 0x00000000050b7211 */ /* 0x000fe400078ec0ff */
[----:B------:R-:W-:-:S03]  /*2320*/  MOV R0, 0x58 ;  /* 0x0000005800007802 */ /* 0x000fc60000000f00 */
[----:B------:R-:W2:Y:S01]  /*2330*/  LDS R14, [R11] ;  /* 0x000000000b0e7984 */ /* 0x000ea20000000800 */
[----:B------:R-:W-:Y:S01]  /*2340*/  LEA R3, R5, R0, 0x18 ;  /* 0x0000000005037211 */ /* 0x000fe200078ec0ff */
[----:B--2---:R-:W-:-:S04]  /*2350*/  IMAD.U32 R14, R14, -0x80000000, RZ ;  /* 0x800000000e0e7824 */ /* 0x004fc800078e00ff */
[----:B------:R-:W2:Y:S02]  /*2360*/  SYNCS.PHASECHK.TRANS64.TRYWAIT P0, [R3+URZ], R14 ;  /* 0x0000000e030075a7 */ /* 0x000ea400080011ff */
[----:B--2---:R-:W-:Y:S05]  /*2370*/  @P0 BRA `(.L_x_37) ;  /* 0x0000000000080947 */ /* 0x004fea0003800000 */
[----:B------:R-:W2:Y:S02]  /*2380*/  SYNCS.PHASECHK.TRANS64.TRYWAIT P0, [R3+URZ], R14 ;  /* 0x0000000e030075a7 */ /* 0x000ea400080011ff */
[----:B--2---:R-:W-:Y:S05]  /*2390*/  @!P0 BRA `(.L_x_38) ;  /* 0x0000002800e88947 */ /* 0x004fea0003800000 */
.L_x_37:
[C---:B--2---:R-:W-:Y:S01]  /*23a0*/  PRMT R3, R10.reuse, 0x654, R3 ;  /* 0x000006540a037816 */ /* 0x044fe20000000003 */
[C---:B------:R-:W-:Y:S01]  /*23b0*/  IMAD.SHL.U32 R9, R13.reuse, 0x20, RZ ;  /* 0x000000200d097824 */ /* 0x040fe200078e00ff */
[----:B------:R-:W-:Y:S01]  /*23c0*/  PRMT R2, R10, 0x654, R7 ;  /* 0x000006540a027816 */ /* 0x000fe20000000007 */
[----:B------:R-:W-:Y:S01]  /*23d0*/  IMAD.MOV.U32 R6, RZ, RZ, 0xffff ;  /* 0x0000ffffff067424 */ /* 0x000fe200078e00ff */
[----:B------:R2:W-:Y:S01]  /*23e0*/  SYNCS.ARRIVE.TRANS64.RED RZ, [R3+URZ], R8 ;  /* 0x0000000803ff79a7 */ /* 0x0005e200080004ff */
[----:B------:R-:W-:Y:S01]  /*23f0*/  IMAD.MOV.U32 R0, RZ, RZ, 0x1 ;  /* 0x00000001ff007424 */ /* 0x000fe200078e00ff */
[----:B------:R3:W-:Y:S01]  /*2400*/  STS [R4+0x48], R9 ;  /* 0x0000480904007388 */ /* 0x0007e20000000800 */
[----:B------:R-:W-:Y:S01]  /*2410*/  VIADD R7, R13, 0x10 ;  /* 0x000000100d077836 */ /* 0x000fe20000000000 */
[----:B------:R-:W-:Y:S02]  /*2420*/  SHF.L.U32 R6, R6, R13, RZ ;  /* 0x0000000d06067219 */ /* 0x000fe400000006ff */
[----:B------:R3:W-:Y:S02]  /*2430*/  STAS [R2.64], R13 ;  /* 0x0000000d02007dbd */ /* 0x0007e4000c0008ff */
[----:B------:R-:W-:-:S04]  /*2440*/  SHF.L.U32 R7, R0, R7, RZ ;  /* 0x0000000700077219 */ /* 0x000fc800000006ff */
[----:B------:R-:W-:Y:S02]  /*2450*/  LOP3.LUT R6, R7, R6, RZ, 0xfc, !PT ;  /* 0x0000000607067212 */ /* 0x000fe400078efcff */
[----:B--2---:R-:W-:-:S04]  /*2460*/  MOV R8, 0x50 ;  /* 0x0000005000087802 */ /* 0x004fc80000000f00 */
[----:B------:R-:W-:-:S05]  /*2470*/  LEA R7, R5, R8, 0x18 ;  /* 0x0000000805077211 */ /* 0x000fca00078ec0ff */
[----:B------:R3:W-:Y:S04]  /*2480*/  ATOMS.OR RZ, [R7], R6 ;  /* 0x0000000607ff738c */ /* 0x0007e80003000000 */
[----:B------:R3:W-:Y:S02]  /*2490*/  ATOMS.XOR RZ, [R11], R0 ;  /* 0x000000000bff738c */ /* 0x0007e40003800000 */
.L_x_34:
[----:B-1----:R-:W-:Y:S05]  /*24a0*/  BSYNC B0 ;  /* 0x0000000000007941 */ /* 0x002fea0003800000 */
.L_x_33:
[----:B------:R-:W-:Y:S05]  /*24b0*/  @P1 BRA `(.L_x_39) ;  /* 0x0000000000881947 */ /* 0x000fea0003800000 */
[----:B------:R-:W-:Y:S05]  /*24c0*/  WARPSYNC.ALL ;  /* 0x0000000000007948 */ /* 0x000fea0003800000 */
[----:B------:R-:W-:Y:S01]  /*24d0*/  NOP ;  /* 0x0000000000007918 */ /* 0x000fe20000000000 */
[----:B------:R-:W-:-:S13]  /*24e0*/  ELECT P0, URZ, PT ;  /* 0x0000000000ff782f */ /* 0x000fda0003800000 */
[----:B------:R-:W-:Y:S05]  /*24f0*/  @!P0 BRA `(.L_x_39) ;  /* 0x0000000000788947 */ /* 0x000fea0003800000 */
[----:B---3--:R-:W-:Y:S02]  /*2500*/  MOV R0, 0x60 ;  /* 0x0000006000007802 */ /* 0x008fe40000000f00 */
[----:B------:R-:W-:Y:S02]  /*2510*/  MOV R2, 0x58 ;  /* 0x0000005800027802 */ /* 0x000fe40000000f00 */
[C---:B------:R-:W-:Y:S02]  /*2520*/  LEA R7, R5.reuse, R0, 0x18 ;  /* 0x0000000005077211 */ /* 0x040fe400078ec0ff */
[----:B------:R-:W-:-:S03]  /*2530*/  LEA R3, R5, R2, 0x18 ;  /* 0x0000000205037211 */ /* 0x000fc600078ec0ff */
[----:B------:R-:W2:Y:S02]  /*2540*/  LDS R0, [R7] ;  /* 0x0000000007007984 */ /* 0x000ea40000000800 */
[----:B--2---:R-:W-:-:S04]  /*2550*/  IMAD.U32 R8, R0, -0x80000000, RZ ;  /* 0x8000000000087824 */ /* 0x004fc800078e00ff */
[----:B------:R-:W2:Y:S02]  /*2560*/  SYNCS.PHASECHK.TRANS64.TRYWAIT P0, [R3+URZ], R8 ;  /* 0x00000008030075a7 */ /* 0x000ea400080011ff */
[----:B--2---:R-:W-:Y:S05]  /*2570*/  @P0 BRA `(.L_x_40) ;  /* 0x0000000000080947 */ /* 0x004fea0003800000 */
[----:B------:R-:W2:Y:S02]  /*2580*/  SYNCS.PHASECHK.TRANS64.TRYWAIT P0, [R3+URZ], R8 ;  /* 0x00000008030075a7 */ /* 0x000ea400080011ff */
[----:B--2---:R-:W-:Y:S05]  /*2590*/  @!P0 BRA `(.L_x_41) ;  /* 0x0000002800808947 */ /* 0x004fea0003800000 */
.L_x_40:
[----:B------:R-:W3:Y:S01]  /*25a0*/  LDS R13, [R4+0x48] ;  /* 0x00004800040d7984 */ /* 0x000ee20000000800 */
[----:B------:R-:W-:Y:S01]  /*25b0*/  IMAD.MOV.U32 R2, RZ, RZ, 0xffff ;  /* 0x0000ffffff027424 */ /* 0x000fe200078e00ff */
[----:B--2---:R-:W-:Y:S01]  /*25c0*/  PRMT R3, R10, 0x654, R3 ;  /* 0x000006540a037816 */ /* 0x004fe20000000003 */
[----:B------:R-:W-:Y:S02]  /*25d0*/  IMAD.MOV.U32 R0, RZ, RZ, 0x1 ;  /* 0x00000001ff007424 */ /* 0x000fe400078e00ff */
[C---:B---3--:R-:W-:Y:S01]  /*25e0*/  IMAD.SHL.U32 R11, R13.reuse, 0x20, RZ ;  /* 0x000000200d0b7824 */ /* 0x048fe200078e00ff */
[----:B------:R-:W-:Y:S01]  /*25f0*/  SHF.L.U32 R2, R2, R13, RZ ;  /* 0x0000000d02027219 */ /* 0x000fe200000006ff */
[----:B------:R-:W-:-:S03]  /*2600*/  VIADD R9, R13, 0x10 ;  /* 0x000000100d097836 */ /* 0x000fc60000000000 */
[----:B------:R2:W-:Y:S01]  /*2610*/  STS [R4+0x48], R11 ;  /* 0x0000480b04007388 */ /* 0x0005e20000000800 */
[----:B------:R-:W-:Y:S02]  /*2620*/  MOV R6, 0x50 ;  /* 0x0000005000067802 */ /* 0x000fe40000000f00 */
[----:B------:R-:W-:Y:S02]  /*2630*/  SHF.L.U32 R9, R0, R9, RZ ;  /* 0x0000000900097219 */ /* 0x000fe400000006ff */
[----:B------:R-:W-:Y:S02]  /*2640*/  LEA R5, R5, R6, 0x18 ;  /* 0x0000000605057211 */ /* 0x000fe400078ec0ff */
[----:B------:R-:W-:-:S05]  /*2650*/  LOP3.LUT R2, R9, R2, RZ, 0xfc, !PT ;  /* 0x0000000209027212 */ /* 0x000fca00078efcff */
[----:B------:R2:W-:Y:S01]  /*2660*/  ATOMS.OR RZ, [R5], R2 ;  /* 0x0000000205ff738c */ /* 0x0005e20003000000 */
[----:B------:R2:W-:Y:S03]  /*2670*/  SYNCS.ARRIVE.TRANS64.RED.A1T0 RZ, [R3+URZ], RZ ;  /* 0x000000ff03ff79a7 */ /* 0x0005e600081004ff */
[----:B------:R2:W-:Y:S01]  /*2680*/  ATOMS.XOR RZ, [R7], R0 ;  /* 0x0000000007ff738c */ /* 0x0005e20003800000 */
[----:B------:R-:W-:Y:S05]  /*2690*/  BRA `(.L_x_39) ;  /* 0x0000000000107947 */ /* 0x000fea0003800000 */
.L_x_32:
[----:B------:R-:W-:Y:S02]  /*26a0*/  MOV R3, 0xffffffff ;  /* 0xffffffff00037802 */ /* 0x000fe40000000f00 */
[----:B------:R-:W-:-:S03]  /*26b0*/  MOV R2, 0x26e0 ;  /* 0x000026e000027802 */ /* 0x000fc60000000f00 */
[----:B------:R2:W-:Y:S04]  /*26c0*/  STS [R4+0x48], R3 ;  /* 0x0000480304007388 */ /* 0x0005e80000000800 */
[----:B-12---:R-:W-:Y:S05]  /*26d0*/  CALL.REL.NOINC `($__internal_1_$__cuda_sm10x_tcgen05_guardrail_trap_phase_invalid_during_alloc) ;  /* 0x0000002800887944 */ /* 0x006fea0003c00000 */
.L_x_39:
[----:B------:R-:W-:Y:S05]  /*26e0*/  WARPSYNC.ALL ;  /* 0x0000000000007948 */ /* 0x000fea0003800000 */
[----:B------:R-:W-:Y:S01]  /*26f0*/  NOP ;  /* 0x0000000000007918 */ /* 0x000fe20000000000 */
.L_x_31:
[----:B------:R-:W4:Y:S08]  /*2700*/  S2UR UR15, SR_CgaCtaId ;  /* 0x00000000000f79c3 */ /* 0x000f300000008800 */
[----:B--2--5:R-:W-:Y:S06]  /*2710*/  BAR.SYNC.DEFER_BLOCKING 0x2, 0xa0 ;  /* 0x0082800000007b1d */ /* 0x024fec0000010000 */
[----:B------:R-:W-:-:S02]  /*2720*/  UMOV UR6, 0x400 ;  /* 0x0000040000067882 */ /* 0x000fc40000000000 */
[----:B------:R-:W2:Y:S01]  /*2730*/  S2UR UR20, SR_CTAID.Z ;  /* 0x00000000001479c3 */ /* 0x000ea20000002700 */
[----:B----4-:R-:W-:Y:S02]  /*2740*/  ULEA UR6, UR15, UR6, 0x18 ;  /* 0x000000060f067291 */ /* 0x010fe4000f8ec0ff */
[----:B--2---:R-:W-:-:S07]  /*2750*/  UISETP.GT.U32.AND UP0, UPT, UR20, 0xff, UPT ;  /* 0x000000ff1400788c */ /* 0x004fce000bf04070 */
[----:B------:R-:W2:Y:S02]  /*2760*/  LDS R64, [UR6+0x48] ;  /* 0x00004806ff407984 */ /* 0x000ea40008000800 */
[----:B------:R-:W-:Y:S05]  /*2770*/  BRA.U UP0, `(.L_x_42) ;  /* 0x0000002100507547 */ /* 0x000fea000b800000 */
[----:B------:R-:W4:Y:S01]  /*2780*/  LDCU.64 UR8, c[0x0][0x6c0] ;  /* 0x0000d800ff0877ac */ /* 0x000f220008000a00 */
[----:B------:R-:W-:Y:S01]  /*2790*/  R2UR UR14, R66 ;  /* 0x00000000420e72ca */ /* 0x000fe200000e0000 */
[----:B------:R-:W5:Y:S01]  /*27a0*/  S2UR UR30, SR_CTAID.X ;  /* 0x00000000001e79c3 */ /* 0x000f620000002500 */
[----:B------:R-:W-:Y:S01]  /*27b0*/  R2UR UR16, R67 ;  /* 0x00000000431072ca */ /* 0x000fe200000e0000 */
[----:B------:R-:W3:Y:S01]  /*27c0*/  LDCU.U8 UR7, c[0x0][0x6c8] ;  /* 0x0000d900ff0777ac */ /* 0x000ee20008000000 */
[----:B------:R-:W-:Y:S01]  /*27d0*/  IMAD.MOV.U32 R63, RZ, RZ, RZ ;  /* 0x000000ffff3f7224 */ /* 0x000fe200078e00ff */
[----:B------:R-:W2:Y:S01]  /*27e0*/  LDCU.U8 UR10, c[0x0][0x6c9] ;  /* 0x0000d920ff0a77ac */ /* 0x000ea20008000000 */
[----:B------:R-:W1:Y:S01]  /*27f0*/  LDCU.U8 UR17, c[0x0][0x6d4] ;  /* 0x0000da80ff1177ac */ /* 0x000e620008000000 */
[----:B------:R-:W1:Y:S01]  /*2800*/  LDCU.U8 UR13, c[0x0][0x6d5] ;  /* 0x0000daa0ff0d77ac */ /* 0x000e620008000000 */
[----:B----4-:R-:W-:Y:S02]  /*2810*/  UIMAD.WIDE.U32 UR4, UR20, UR9, URZ ;  /* 0x00000009140472a5 */ /* 0x010fe4000f8e00ff */
[----:B------:R-:W-:-:S02]  /*2820*/  UIADD3 UR25, UPT, UPT, UR6, 0x38, URZ ;  /* 0x0000003806197890 */ /* 0x000fc4000fffe0ff */
[----:B------:R-:W-:Y:S02]  /*2830*/  UIADD3 UR4, UPT, UPT, UR20, -UR5, URZ ;  /* 0x8000000514047290 */ /* 0x000fe4000fffe0ff */
[----:B------:R-:W-:Y:S02]  /*2840*/  UISETP.NE.AND UP0, UPT, UR15, UR14, UPT ;  /* 0x0000000e0f00728c */ /* 0x000fe4000bf05270 */
[----:B---3--:R-:W-:Y:S01]  /*2850*/  USHF.R.U32.HI UR4, URZ, UR7, UR4 ;  /* 0x00000007ff047299 */ /* 0x008fe20008011604 */
[----:B------:R-:W3:Y:S03]  /*2860*/  LDCU UR7, c[0x0][0x6d0] ;  /* 0x0000da00ff0777ac */ /* 0x000ee60008000800 */
[----:B------:R-:W-:Y:S02]  /*2870*/  UIADD3 UR4, UPT, UPT, UR5, UR4, URZ ;  /* 0x0000000405047290 */ /* 0x000fe4000fffe0ff */
[----:B------:R-:W-:-:S02]  /*2880*/  UISETP.LT.AND UP0, UPT, UR15, URZ, UP0 ;  /* 0x000000ff0f00728c */ /* 0x000fc40008701270 */
[----:B--2---:R-:W-:Y:S01]  /*2890*/  USHF.R.U32.HI UR4, URZ, UR10, UR4 ;  /* 0x0000000aff047299 */ /* 0x004fe20008011604 */
[----:B------:R-:W2:Y:S03]  /*28a0*/  LDCU.64 UR10, c[0x0][0x6d8] ;  /* 0x0000db00ff0a77ac */ /* 0x000ea60008000a00 */
[----:B------:R-:W-:Y:S01]  /*28b0*/  UIADD3 UR4, UPT, UPT, -UR4, URZ, URZ ;  /* 0x000000ff04047290 */ /* 0x000fe2000fffe1ff */
[----:B------:R-:W-:Y:S01]  /*28c0*/  UMOV UR22, 0x400 ;  /* 0x0000040000167882 */ /* 0x000fe20000000000 */
[----:B-----5:R-:W-:Y:S02]  /*28d0*/  USHF.L.U32 UR27, UR30, 0x7, URZ ;  /* 0x000000071e1b7899 */ /* 0x020fe400080006ff */
[----:B------:R-:W-:Y:S01]  /*28e0*/  UIMAD UR12, UR8, UR4, UR20 ;  /* 0x00000004080c72a4 */ /* 0x000fe2000f8e0214 */
[----:B------:R-:W4:Y:S03]  /*28f0*/  LDCU.64 UR28, c[0x0][0x348] ;  /* 0x00006900ff1c77ac */ /* 0x000f260008000a00 */
[----:B---3--:R-:W-:Y:S01]  /*2900*/  UIMAD.WIDE.U32 UR4, UR12, UR7, URZ ;  /* 0x000000070c0472a5 */ /* 0x008fe2000f8e00ff */
[----:B------:R-:W3:Y:S01]  /*2910*/  LDCU UR7, c[0x0][0x374] ;  /* 0x00006e80ff0777ac */ /* 0x000ee20008000800 */
[----:B------:R-:W3:Y:S05]  /*2920*/  LDCU UR6, c[0x0][0x370] ;  /* 0x00006e00ff0677ac */ /* 0x000eea0008000800 */
[----:B------:R-:W-:Y:S01]  /*2930*/  UMOV UR4, UR5 ;  /* 0x0000000500047c82 */ /* 0x000fe20008000000 */
[----:B------:R-:W5:Y:S01]  /*2940*/  LDCU UR9, c[0x0][0x378] ;  /* 0x00006f00ff0977ac */ /* 0x000f620008000800 */
[----:B------:R-:W-:-:S02]  /*2950*/  UIADD3 UR5, UPT, UPT, UR12, -UR4, URZ ;  /* 0x800000040c057290 */ /* 0x000fc4000fffe0ff */
[----:B------:R-:W-:Y:S02]  /*2960*/  ULOP3.LUT UR27, UR27, 0x80, URZ, 0xc0, !UPT ;  /* 0x000000801b1b7892 */ /* 0x000fe4000f8ec0ff */
[----:B-1----:R-:W-:Y:S01]  /*2970*/  USHF.R.U32.HI UR5, URZ, UR17, UR5 ;  /* 0x00000011ff057299 */ /* 0x002fe20008011605 */
[----:B------:R-:W1:Y:S03]  /*2980*/  LDCU.U8 UR17, c[0x0][0x6e0] ;  /* 0x0000dc00ff1177ac */ /* 0x000e660008000000 */
[----:B------:R-:W-:Y:S02]  /*2990*/  UIADD3 UR4, UPT, UPT, UR4, UR5, URZ ;  /* 0x0000000504047290 */ /* 0x000fe4000fffe0ff */
[----:B---3--:R-:W-:Y:S02]  /*29a0*/  UIMAD UR6, UR7, UR6, URZ ;  /* 0x00000006070672a4 */ /* 0x008fe4000f8e02ff */
[----:B------:R-:W-:Y:S01]  /*29b0*/  USHF.R.U32.HI UR8, URZ, UR13, UR4 ;  /* 0x0000000dff087299 */ /* 0x000fe20008011604 */
[----:B------:R-:W-:-:S03]  /*29c0*/  UMOV UR23, URZ ;  /* 0x000000ff00177c82 */ /* 0x000fc60008000000 */
[----:B--2---:R-:W-:Y:S01]  /*29d0*/  UIMAD.WIDE.U32 UR4, UR8, UR11, URZ ;  /* 0x0000000b080472a5 */ /* 0x004fe2000f8e00ff */
[----:B------:R-:W2:Y:S06]  /*29e0*/  S2UR UR11, SR_CgaCtaId ;  /* 0x00000000000b79c3 */ /* 0x000eac0000008800 */
[----:B------:R-:W-:Y:S01]  /*29f0*/  UMOV UR4, UR5 ;  /* 0x0000000500047c82 */ /* 0x000fe20008000000 */
[----:B------:R-:W-:Y:S02]  /*2a00*/  USHF.R.U32.HI UR5, URZ, 0x1, UR16 ;  /* 0x00000001ff057899 */ /* 0x000fe40008011610 */
[----:B------:R-:W-:-:S04]  /*2a10*/  UIADD3 UR13, UPT, UPT, UR8, -UR4, URZ ;  /* 0x80000004080d7290 */ /* 0x000fc8000fffe0ff */
[----:B-1----:R-:W-:-:S04]  /*2a20*/  USHF.R.U32.HI UR13, URZ, UR17, UR13 ;  /* 0x00000011ff0d7299 */ /* 0x002fc8000801160d */
[----:B------:R-:W-:Y:S02]  /*2a30*/  UIADD3 UR13, UPT, UPT, UR4, UR13, URZ ;  /* 0x0000000d040d7290 */ /* 0x000fe4000fffe0ff */
[----:B------:R-:W-:Y:S02]  /*2a40*/  UIADD3 UR4, UPT, UPT, UR5, -0x1, URZ ;  /* 0xffffffff05047890 */ /* 0x000fe4000fffe0ff */
[----:B------:R-:W-:Y:S02]  /*2a50*/  USHF.R.U32.HI UR13, URZ, UR77, UR13 ;  /* 0x0000004dff0d7299 */ /* 0x000fe4000801160d */
[----:B------:R-:W-:Y:S02]  /*2a60*/  @!UP0 UIADD3 UR4, UPT, UPT, UR5, URZ, URZ ;  /* 0x000000ff05048290 */ /* 0x000fe4000fffe0ff */
[----:B------:R-:W-:Y:S02]  /*2a70*/  UIADD3 UR13, UPT, UPT, -UR13, URZ, URZ ;  /* 0x000000ff0d0d7290 */ /* 0x000fe4000fffe1ff */
[----:B-----5:R-:W-:-:S02]  /*2a80*/  UIMAD UR5, UR6, UR9, URZ ;  /* 0x00000009060572a4 */ /* 0x020fc4000f8e02ff */
[----:B------:R-:W-:Y:S01]  /*2a90*/  UIMAD UR13, UR10, UR13, UR8 ;  /* 0x0000000d0a0d72a4 */ /* 0x000fe2000f8e0208 */
[----:B------:R-:W1:Y:S01]  /*2aa0*/  LDCU UR10, c[0x0][0x6cc] ;  /* 0x0000d980ff0a77ac */ /* 0x000e620008000800 */
[----:B------:R-:W-:Y:S02]  /*2ab0*/  UIADD3 UR6, UPT, UPT, UR4, UR4, URZ ;  /* 0x0000000404067290 */ /* 0x000fe4000fffe0ff */
[----:B------:R-:W-:Y:S02]  /*2ac0*/  ULEA.HI UR4, UR5, UR5, URZ, 0x1 ;  /* 0x0000000505047291 */ /* 0x000fe4000f8f08ff */
[----:B--2---:R-:W-:Y:S02]  /*2ad0*/  ULEA UR22, UR11, UR22, 0x18 ;  /* 0x000000160b167291 */ /* 0x004fe4000f8ec0ff */
[----:B------:R-:W-:Y:S02]  /*2ae0*/  UIADD3 UR5, UPT, UPT, -UR8, URZ, URZ ;  /* 0x000000ff08057290 */ /* 0x000fe4000fffe1ff */
[----:B------:R-:W-:-:S02]  /*2af0*/  USHF.R.S32.HI UR24, URZ, 0x1, UR4 ;  /* 0x00000001ff187899 */ /* 0x000fc40008011404 */
[----:B------:R-:W-:Y:S02]  /*2b00*/  UIADD3 UR26, UPT, UPT, UR22, 0x8400, URZ ;  /* 0x00008400161a7890 */ /* 0x000fe4000fffe0ff */
[----:B------:R-:W-:Y:S02]  /*2b10*/  UPRMT UR25, UR6, 0x654, UR25 ;  /* 0x0000065406197896 */ /* 0x000fe40008000019 */
[----:B-1--4-:R-:W-:-:S12]  /*2b20*/  UIMAD UR4, UR10, UR5, UR12 ;  /* 0x000000050a0472a4 */ /* 0x012fd8000f8e020c */
.L_x_47:
[----:B------:R-:W-:Y:S01]  /*2b30*/  IMAD.U32 R2, R63, -0x80000000, RZ ;  /* 0x800000003f027824 */ /* 0x000fe200078e00ff */
[----:B------:R-:W1:Y:S01]  /*2b40*/  S2R R5, SR_TID.X ;  /* 0x0000000000057919 */ /* 0x000e620000002100 */
[----:B------:R-:W-:Y:S02]  /*2b50*/  UIADD3 UR4, UPT, UPT, UR4, UR4, URZ ;  /* 0x0000000404047290 */ /* 0x000fe4000fffe0ff */
[----:B------:R-:W2:Y:S01]  /*2b60*/  SYNCS.PHASECHK.TRANS64.TRYWAIT P0, [UR22+0x30], R2 ;  /* 0x00003002ff0075a7 */ /* 0x000ea20008001116 */
[----:B------:R-:W-:Y:S02]  /*2b70*/  USHF.L.U32 UR7, UR23, 0x3, URZ ;  /* 0x0000000317077899 */ /* 0x000fe400080006ff */
[----:B------:R-:W-:Y:S01]  /*2b80*/  ULOP3.LUT UR6, UR4, 0x1, UR30, 0xf8, !UPT ;  /* 0x0000000104067892 */ /* 0x000fe2000f8ef81e */
[----:B------:R-:W3:Y:S03]  /*2b90*/  LDCU UR5, c[0x0][0x6e4] ;  /* 0x0000dc80ff0577ac */ /* 0x000ee60008000800 */
[----:B------:R-:W-:-:S02]  /*2ba0*/  ULEA.HI UR4, UR4, UR6, URZ, 0x1 ;  /* 0x0000000604047291 */ /* 0x000fc4000f8f08ff */
[----:B------:R-:W-:Y:S02]  /*2bb0*/  UIADD3 UR18, UP1, UPT, UR28, 0x2c0, URZ ;  /* 0x000002c01c127890 */ /* 0x000fe4000ff3e0ff */
[----:B------:R-:W-:Y:S02]  /*2bc0*/  UIADD3 UR16, UP0, UPT, UR28, 0x240, URZ ;  /* 0x000002401c107890 */ /* 0x000fe4000ff1e0ff */
[----:B------:R-:W-:Y:S01]  /*2bd0*/  ULOP3.LUT UR8, UR4, 0xfffffffe, URZ, 0xc0, !UPT ;  /* 0xfffffffe04087892 */ /* 0x000fe2000f8ec0ff */
[----:B-1----:R-:W-:-:S04]  /*2be0*/  LEA R61, R5, UR22, 0x7 ;  /* 0x00000016053d7c11 */ /* 0x002fc8000f8e38ff */
[----:B------:R-:W-:Y:S01]  /*2bf0*/  IADD3 R60, PT, PT, R61, 0x8430, RZ ;  /* 0x000084303d3c7810 */ /* 0x000fe20007ffe0ff */
[----:B--23--:R-:W-:Y:S06]  /*2c00*/  @!P0 BRA `(.L_x_43) ;  /* 0x0000002000fc8947 */ /* 0x00cfec0003800000 */
.L_x_62:
[----:B------:R-:W2:Y:S01]  /*2c10*/  S2UR UR15, SR_CgaCtaId ;  /* 0x00000000000f79c3 */ /* 0x000ea20000008800 */
[----:B------:R-:W-:Y:S01]  /*2c20*/  UISETP.NE.AND UP2, UPT, UR6, UR8, UPT ;  /* 0x000000080600728c */ /* 0x000fe2000bf45270 */
[----:B------:R-:W-:Y:S01]  /*2c30*/  SHF.R.U32.HI R7, RZ, 0x3, R60 ;  /* 0x00000003ff077819 */ /* 0x000fe2000001163c */
[----:B-1----:R-:W-:Y:S01]  /*2c40*/  VIADD R3, R61, 0x8420 ;  /* 0x000084203d037836 */ /* 0x002fe20000000000 */
[----:B------:R-:W-:Y:S01]  /*2c50*/  USHF.R.U32.HI UR4, URZ, 0x1, UR4 ;  /* 0x00000001ff047899 */ /* 0x000fe20008011604 */
[----:B------:R-:W-:Y:S01]  /*2c60*/  IMAD.U32 R5, R5, 0x10000, RZ ;  /* 0x0001000005057824 */ /* 0x000fe200078e00ff */
[----:B------:R-:W-:Y:S01]  /*2c70*/  UISETP.LT.AND UP2, UPT, UR6, URZ, UP2 ;  /* 0x000000ff0600728c */ /* 0x000fe20009741270 */
[----:B------:R-:W-:Y:S01]  /*2c80*/  LOP3.LUT R60, R60, 0x70, R7, 0x78, !PT ;  /* 0x000000703c3c7812 */ /* 0x000fe200078e7807 */
[C---:B------:R-:W-:Y:S01]  /*2c90*/  VIADD R7, R61.reuse, 0x8410 ;  /* 0x000084103d077836 */ /* 0x040fe20000000000 */
[----:B------:R-:W-:Y:S01]  /*2ca0*/  SHF.R.U32.HI R0, RZ, 0x3, R3 ;  /* 0x00000003ff007819 */ /* 0x000fe20000011603 */
[----:B------:R-:W-:Y:S01]  /*2cb0*/  VIADD R61, R61, 0x8400 ;  /* 0x000084003d3d7836 */ /* 0x000fe20000000000 */
[----:B------:R-:W-:Y:S01]  /*2cc0*/  LOP3.LUT R5, R5, 0xe00000, RZ, 0xc0, !PT ;  /* 0x00e0000005057812 */ /* 0x000fe200078ec0ff */
[----:B------:R-:W-:Y:S01]  /*2cd0*/  UIADD3 UR14, UPT, UPT, UR4, -0x1, URZ ;  /* 0xffffffff040e7890 */ /* 0x000fe2000fffe0ff */
[----:B------:R-:W-:Y:S01]  /*2ce0*/  LOP3.LUT R3, R3, 0x70, R0, 0x78, !PT ;  /* 0x0000007003037812 */ /* 0x000fe200078e7800 */
[----:B------:R-:W-:Y:S01]  /*2cf0*/  USHF.L.U32 UR9, UR13, 0x7, URZ ;  /* 0x000000070d097899 */ /* 0x000fe200080006ff */
[----:B------:R-:W-:Y:S01]  /*2d00*/  SHF.R.U32.HI R2, RZ, 0x3, R7 ;  /* 0x00000003ff027819 */ /* 0x000fe20000011607 */
[----:B------:R-:W-:Y:S01]  /*2d10*/  IMAD.IADD R62, R64, 0x1, R5 ;  /* 0x00000001403e7824 */ /* 0x000fe200078e0205 */
[----:B------:R-:W-:Y:S01]  /*2d20*/  SHF.R.U32.HI R0, RZ, 0x3, R61 ;  /* 0x00000003ff007819 */ /* 0x000fe2000001163d */
[----:B------:R-:W-:Y:S01]  /*2d30*/  @!UP2 UIADD3 UR14, UPT, UPT, UR4, URZ, URZ ;  /* 0x000000ff040ea290 */ /* 0x000fe2000fffe0ff */
[----:B------:R-:W-:Y:S01]  /*2d40*/  ISETP.NE.AND P0, PT, R65, RZ, PT ;  /* 0x000000ff4100720c */ /* 0x000fe20003f05270 */
[----:B------:R-:W-:Y:S01]  /*2d50*/  USHF.L.U32 UR13, UR13, 0x8, URZ ;  /* 0x000000080d0d7899 */ /* 0x000fe200080006ff */
[----:B------:R-:W-:Y:S01]  /*2d60*/  LOP3.LUT R2, R7, 0x70, R2, 0x78, !PT ;  /* 0x0000007007027812 */ /* 0x000fe200078e7802 */
[----:B------:R-:W-:Y:S01]  /*2d70*/  UIADD3.X UR19, UPT, UPT, URZ, UR29, URZ, UP1, !UPT ;  /* 0x0000001dff137290 */ /* 0x000fe20008ffe4ff */
[----:B------:R-:W-:Y:S01]  /*2d80*/  LOP3.LUT R0, R61, 0x70, R0, 0x78, !PT ;  /* 0x000000703d007812 */ /* 0x000fe200078e7800 */
[----:B------:R-:W-:-:S02]  /*2d90*/  UIADD3.X UR17, UPT, UPT, URZ, UR29, URZ, UP0, !UPT ;  /* 0x0000001dff117290 */ /* 0x000fc400087fe4ff */
[----:B------:R-:W-:Y:S01]  /*2da0*/  ULEA UR14, UR14, UR27, 0x8 ;  /* 0x0000001b0e0e7291 */ /* 0x000fe2000f8e40ff */
[----:B------:R-:W-:Y:S01]  /*2db0*/  UMOV UR11, URZ ;  /* 0x000000ff000b7c82 */ /* 0x000fe20008000000 */
[----:B------:R-:W-:Y:S01]  /*2dc0*/  UMOV UR21, 0x400 ;  /* 0x0000040000157882 */ /* 0x000fe20000000000 */
[----:B--2---:R-:W-:-:S09]  /*2dd0*/  UMOV UR12, UR26 ;  /* 0x0000001a000c7c82 */ /* 0x004fd20008000000 */
.L_x_46:
[C---:B------:R-:W-:Y:S02]  /*2de0*/  R2UR UR4, R62.reuse ;  /* 0x000000003e0472ca */ /* 0x040fe400000e0000 */
[----:B------:R-:W-:-:S11]  /*2df0*/  R2UR UR6, R62 ;  /* 0x000000003e0672ca */ /* 0x000fd600000e0000 */
[----:B-1----:R-:W1:Y:S01]  /*2e00*/  LDTM.x32 R28, tmem[UR4] ;  /* 0x00000004001c79ee */ /* 0x002e6200082c0000 */
[----:B------:R-:W-:-:S04]  /*2e10*/  USHF.R.S32.HI UR4, URZ, 0x1f, UR7 ;  /* 0x0000001fff047899 */ /* 0x000fc80008011407 */
[----:B------:R-:W-:-:S04]  /*2e20*/  ULEA.HI UR4, UR4, UR7, URZ, 0x2 ;  /* 0x0000000704047291 */ /* 0x000fc8000f8f10ff */
[----:B------:R-:W-:-:S04]  /*2e30*/  ULOP3.LUT UR4, UR4, 0xfffffffc, URZ, 0xc0, !UPT ;  /* 0xfffffffc04047892 */ /* 0x000fc8000f8ec0ff */
[----:B------:R-:W-:-:S06]  /*2e40*/  UIADD3 UR4, UPT, UPT, -UR4, UR7, URZ ;  /* 0x0000000704047290 */ /* 0x000fcc000fffe1ff */
[----:B------:R-:W-:-:S04]  /*2e50*/  MOV R83, UR4 ;  /* 0x0000000400537c02 */ /* 0x000fc80008000f00 */
[----:B------:R-:W-:Y:S01]  /*2e60*/  LEA R89, R83, R0, 0xe ;  /* 0x0000000053597211 */ /* 0x000fe200078e70ff */
[----:B-1----:R-:W-:Y:S01]  /*2e70*/  FMUL R68, R29, UR5 ;  /* 0x000000051d447c20 */ /* 0x002fe20008400000 */
[----:B------:R-:W-:Y:S01]  /*2e80*/  FMUL R69, R28, UR5 ;  /* 0x000000051c457c20 */ /* 0x000fe20008400000 */
[----:B------:R-:W-:Y:S01]  /*2e90*/  FMUL R70, R31, UR5 ;  /* 0x000000051f467c20 */ /* 0x000fe20008400000 */
[----:B------:R-:W-:Y:S01]  /*2ea0*/  FMUL R71, R30, UR5 ;  /* 0x000000051e477c20 */ /* 0x000fe20008400000 */
[----:B------:R-:W-:Y:S01]  /*2eb0*/  FMUL R72, R33, UR5 ;  /* 0x0000000521487c20 */ /* 0x000fe20008400000 */
[----:B------:R-:W-:Y:S01]  /*2ec0*/  FMUL R73, R32, UR5 ;  /* 0x0000000520497c20 */ /* 0x000fe20008400000 */
[----:B------:R-:W-:Y:S01]  /*2ed0*/  FMUL R74, R35, UR5 ;  /* 0x00000005234a7c20 */ /* 0x000fe20008400000 */
[----:B------:R-:W-:Y:S01]  /*2ee0*/  FMUL R75, R34, UR5 ;  /* 0x00000005224b7c20 */ /* 0x000fe20008400000 */
[----:B------:R-:W-:Y:S01]  /*2ef0*/  FMUL R76, R37, UR5 ;  /* 0x00000005254c7c20 */ /* 0x000fe20008400000 */
[----:B------:R-:W1:Y:S01]  /*2f00*/  LDTM.x32 R4, tmem[UR6+0x20] ;  /* 0x00002006000479ee */ /* 0x000e6200082c0000 */
[----:B------:R-:W-:Y:S01]  /*2f10*/  FMUL R77, R36, UR5 ;  /* 0x00000005244d7c20 */ /* 0x000fe20008400000 */
[----:B------:R-:W-:Y:S01]  /*2f20*/  FMUL R78, R39, UR5 ;  /* 0x00000005274e7c20 */ /* 0x000fe20008400000 */
[----:B------:R-:W-:Y:S01]  /*2f30*/  FMUL R79, R38, UR5 ;  /* 0x00000005264f7c20 */ /* 0x000fe20008400000 */
[----:B------:R-:W-:Y:S01]  /*2f40*/  FMUL R80, R41, UR5 ;  /* 0x0000000529507c20 */ /* 0x000fe20008400000 */
[----:B------:R-:W-:Y:S01]  /*2f50*/  FMUL R81, R40, UR5 ;  /* 0x0000000528517c20 */ /* 0x000fe20008400000 */
[----:B------:R-:W-:Y:S01]  /*2f60*/  FMUL R82, R43, UR5 ;  /* 0x000000052b527c20 */ /* 0x000fe20008400000 */
[----:B------:R-:W-:Y:S01]  /*2f70*/  FMUL R85, R42, UR5 ;  /* 0x000000052a557c20 */ /* 0x000fe20008400000 */
[----:B------:R-:W-:Y:S01]  /*2f80*/  F2FP.BF16.F32.PACK_AB R39, R74, R75 ;  /* 0x0000004b4a27723e */ /* 0x000fe200000010ff */
        /* <DEDUP_REMOVED lines=10> */
[----:B------:R2:W-:Y:S01]  /*3030*/  STS.128 [R89], R36 ;  /* 0x0000002459007388 */ /* 0x0005e20000000c00 */
[----:B------:R-:W-:Y:S01]  /*3040*/  F2FP.BF16.F32.PACK_AB R41, R78, R79 ;  /* 0x0000004f4e29723e */ /* 0x000fe200000010ff */
[----:B------:R-:W-:Y:S01]  /*3050*/  FMUL R48, R48, UR5 ;  /* 0x0000000530307c20 */ /* 0x000fe20008400000 */
[----:B------:R-:W-:Y:S01]  /*3060*/  F2FP.BF16.F32.PACK_AB R40, R76, R77 ;  /* 0x0000004d4c28723e */ /* 0x000fe200000010ff */
[----:B------:R-:W-:Y:S01]  /*3070*/  FMUL R51, R51, UR5 ;  /* 0x0000000533337c20 */ /* 0x000fe20008400000 */
[----:B------:R-:W-:Y:S01]  /*3080*/  LEA R88, R83, R2, 0xe ;  /* 0x0000000253587211 */ /* 0x000fe200078e70ff */
[----:B-1----:R-:W-:Y:S01]  /*3090*/  FMUL R84, R4, UR5 ;  /* 0x0000000504547c20 */ /* 0x002fe20008400000 */
[----:B------:R-:W-:Y:S01]  /*30a0*/  FMUL R87, R5, UR5 ;  /* 0x0000000505577c20 */ /* 0x000fe20008400000 */
[----:B------:R-:W-:Y:S01]  /*30b0*/  FMUL R8, R8, UR5 ;  /* 0x0000000508087c20 */ /* 0x000fe20008400000 */
[----:B------:R-:W-:Y:S01]  /*30c0*/  FMUL R9, R9, UR5 ;  /* 0x0000000509097c20 */ /* 0x000fe20008400000 */
[----:B------:R-:W-:Y:S01]  /*30d0*/  FMUL R86, R84, -1.4426950216293334961 ;  /* 0xbfb8aa3b54567820 */ /* 0x000fe20000400000 */
[----:B------:R1:W-:Y:S01]  /*30e0*/  STS.128 [R88], R40 ;  /* 0x0000002858007388 */ /* 0x0003e20000000c00 */
[----:B------:R-:W-:Y:S01]  /*30f0*/  FMUL R53, R53, UR5 ;  /* 0x0000000535357c20 */ /* 0x000fe20008400000 */
[----:B------:R-:W-:Y:S01]  /*3100*/  FMUL R52, R52, UR5 ;  /* 0x0000000534347c20 */ /* 0x000fe20008400000 */
[----:B------:R-:W-:Y:S01]  /*3110*/  FMUL R58, R58, UR5 ;  /* 0x000000053a3a7c20 */ /* 0x000fe20008400000 */
[----:B------:R-:W-:Y:S01]  /*3120*/  F2FP.BF16.F32.PACK_AB R5, R47, R46 ;  /* 0x0000002e2f05723e */ /* 0x000fe200000010ff */
[----:B------:R-:W3:Y:S01]  /*3130*/  MUFU.EX2 R86, R86 ;  /* 0x0000005600567308 */ /* 0x000ee20000000800 */
[----:B------:R-:W-:Y:S01]  /*3140*/  F2FP.BF16.F32.PACK_AB R4, R45, R44 ;  /* 0x0000002c2d04723e */ /* 0x000fe200000010ff */
[----:B------:R-:W-:Y:S01]  /*3150*/  FMUL R92, R9, -1.4426950216293334961 ;  /* 0xbfb8aa3b095c7820 */ /* 0x000fe20000400000 */
[C---:B------:R-:W-:Y:S01]  /*3160*/  LEA R90, R83.reuse, R3, 0xe ;  /* 0x00000003535a7211 */ /* 0x040fe200078e70ff */
[----:B------:R-:W-:Y:S01]  /*3170*/  FMUL R10, R10, UR5 ;  /* 0x000000050a0a7c20 */ /* 0x000fe20008400000 */
[----:B------:R-:W-:Y:S01]  /*3180*/  LEA R91, R83, R60, 0xe ;  /* 0x0000003c535b7211 */ /* 0x000fe200078e70ff */
        /* <DEDUP_REMOVED lines=9> */
[----:B--2---:R-:W-:Y:S01]  /*3220*/  FMUL R89, R87, -1.4426950216293334961 ;  /* 0xbfb8aa3b57597820 */ /* 0x004fe20000400000 */
[----:B------:R-:W-:Y:S01]  /*3230*/  FMUL R26, R26, UR5 ;  /* 0x000000051a1a7c20 */ /* 0x000fe20008400000 */
[----:B---3--:R-:W-:Y:S01]  /*3240*/  FADD R93, R86, 1 ;  /* 0x3f800000565d7421 */ /* 0x008fe20000000000 */
[----:B------:R-:W-:Y:S01]  /*3250*/  FMUL R86, R18, -1.4426950216293334961 ;  /* 0xbfb8aa3b12567820 */ /* 0x000fe20000400000 */
[----:B------:R-:W-:Y:S01]  /*3260*/  FMUL R27, R27, UR5 ;  /* 0x000000051b1b7c20 */ /* 0x000fe20008400000 */
[----:B------:R-:W-:Y:S01]  /*3270*/  FMUL R29, R29, UR5 ;  /* 0x000000051d1d7c20 */ /* 0x000fe20008400000 */
[----:B------:R-:W-:Y:S01]  /*3280*/  MUFU.EX2 R89, R89 ;  /* 0x0000005900597308 */ /* 0x000fe20000000800 */
[----:B------:R-:W-:Y:S01]  /*3290*/  FMUL R30, R30, UR5 ;  /* 0x000000051e1e7c20 */ /* 0x000fe20008400000 */
[----:B------:R-:W-:Y:S01]  /*32a0*/  ULEA UR6, UR15, UR21, 0x18 ;  /* 0x000000150f067291 */ /* 0x000fe2000f8ec0ff */
[----:B------:R-:W-:Y:S01]  /*32b0*/  FMUL R31, R31, UR5 ;  /* 0x000000051f1f7c20 */ /* 0x000fe20008400000 */
[----:B------:R-:W-:Y:S01]  /*32c0*/  FMUL R35, R35, UR5 ;  /* 0x0000000523237c20 */ /* 0x000fe20008400000 */
[----:B-1----:R-:W-:Y:S01]  /*32d0*/  FMUL R42, R57, UR5 ;  /* 0x00000005392a7c20 */ /* 0x002fe20008400000 */
[----:B------:R-:W-:Y:S01]  /*32e0*/  FMUL R57, R7, UR5 ;  /* 0x0000000507397c20 */ /* 0x000fe20008400000 */
[----:B------:R-:W-:Y:S01]  /*32f0*/  FMUL R41, R54, UR5 ;  /* 0x0000000536297c20 */ /* 0x000fe20008400000 */
[----:B------:R-:W-:Y:S01]  /*3300*/  FMUL R88, R50, UR5 ;  /* 0x0000000532587c20 */ /* 0x000fe20008400000 */
[----:B------:R-:W-:Y:S01]  /*3310*/  FMUL R40, R55, UR5 ;  /* 0x0000000537287c20 */ /* 0x000fe20008400000 */
[----:B------:R-:W-:Y:S01]  /*3320*/  FMUL R54, R57, -1.4426950216293334961 ;  /* 0xbfb8aa3b39367820 */ /* 0x000fe20000400000 */
[----:B------:R-:W-:Y:S01]  /*3330*/  FMUL R50, R6, UR5 ;  /* 0x0000000506327c20 */ /* 0x000fe20008400000 */
[----:B------:R-:W-:Y:S01]  /*3340*/  FMUL R55, R56, UR5 ;  /* 0x0000000538377c20 */ /* 0x000fe20008400000 */
[----:B------:R-:W-:Y:S01]  /*3350*/  FMUL R56, R8, -1.4426950216293334961 ;  /* 0xbfb8aa3b08387820 */ /* 0x000fe20000400000 */
[----:B------:R-:W-:Y:S01]  /*3360*/  FMUL R43, R59, UR5 ;  /* 0x000000053b2b7c20 */ /* 0x000fe20008400000 */
[----:B------:R-:W-:Y:S01]  /*3370*/  FMUL R36, R50, -1.4426950216293334961 ;  /* 0xbfb8aa3b32247820 */ /* 0x000fe20000400000 */
[----:B------:R-:W1:Y:S01]  /*3380*/  MUFU.EX2 R54, R54 ;  /* 0x0000003600367308 */ /* 0x000e620000000800 */
[----:B------:R-:W-:-:S02]  /*3390*/  F2FP.BF16.F32.PACK_AB R7, R51, R88 ;  /* 0x000000583307723e */ /* 0x000fc400000010ff */
[----:B------:R-:W-:Y:S02]  /*33a0*/  F2FP.BF16.F32.PACK_AB R6, R49, R48 ;  /* 0x000000303106723e */ /* 0x000fe400000010ff */
[----:B------:R-:W-:Y:S02]  /*33b0*/  F2FP.BF16.F32.PACK_AB R39, R43, R58 ;  /* 0x0000003a2b27723e */ /* 0x000fe400000010ff */
[----:B------:R-:W-:Y:S01]  /*33c0*/  F2FP.BF16.F32.PACK_AB R38, R42, R55 ;  /* 0x000000372a26723e */ /* 0x000fe200000010ff */
[----:B------:R-:W-:Y:S01]  /*33d0*/  MUFU.EX2 R56, R56 ;  /* 0x0000003800387308 */ /* 0x000fe20000000800 */
[----:B------:R-:W-:Y:S01]  /*33e0*/  F2FP.BF16.F32.PACK_AB R37, R40, R41 ;  /* 0x000000292825723e */ /* 0x000fe200000010ff */
[----:B------:R2:W-:Y:S06]  /*33f0*/  STS.128 [R90], R4 ;  /* 0x000000045a007388 */ /* 0x0005ec0000000c00 */
[----:B------:R3:W4:Y:S01]  /*3400*/  MUFU.EX2 R59, R36 ;  /* 0x00000024003b7308 */ /* 0x0007220000000800 */
[----:B-1----:R-:W-:-:S07]  /*3410*/  FADD R54, R54, 1 ;  /* 0x3f80000036367421 */ /* 0x002fce0000000000 */
[----:B------:R-:W-:Y:S08]  /*3420*/  MUFU.RCP R54, R54 ;  /* 0x0000003600367308 */ /* 0x000ff00000001000 */
[----:B------:R-:W-:Y:S01]  /*3430*/  MUFU.EX2 R86, R86 ;  /* 0x0000005600567308 */ /* 0x000fe20000000800 */
[----:B---3--:R-:W-:Y:S01]  /*3440*/  F2FP.BF16.F32.PACK_AB R36, R53, R52 ;  /* 0x000000343524723e */ /* 0x008fe200000010ff */
[----:B----4-:R-:W-:-:S04]  /*3450*/  FADD R59, R59, 1 ;  /* 0x3f8000003b3b7421 */ /* 0x010fc80000000000 */
[----:B------:R1:W-:Y:S02]  /*3460*/  STS.128 [R91], R36 ;  /* 0x000000245b007388 */ /* 0x0003e40000000c00 */
[----:B--2---:R2:W-:Y:S01]  /*3470*/  MUFU.EX2 R4, R92 ;  /* 0x0000005c00047308 */ /* 0x0045e20000000800 */
[----:B------:R-:W-:Y:S01]  /*3480*/  FMUL R7, R11, UR5 ;  /* 0x000000050b077c20 */ /* 0x000fe20008400000 */
[----:B------:R-:W-:Y:S01]  /*3490*/  FMUL R6, R10, -1.4426950216293334961 ;  /* 0xbfb8aa3b0a067820 */ /* 0x000fe20000400000 */
[----:B------:R-:W-:Y:S01]  /*34a0*/  FMUL R11, R13, -1.4426950216293334961 ;  /* 0xbfb8aa3b0d0b7820 */ /* 0x000fe20000400000 */
[----:B------:R-:W-:Y:S01]  /*34b0*/  FMUL R90, R12, -1.4426950216293334961 ;  /* 0xbfb8aa3b0c5a7820 */ /* 0x000fe20000400000 */
[----:B------:R-:W-:-:S03]  /*34c0*/  FMUL R5, R7, -1.4426950216293334961 ;  /* 0xbfb8aa3b07057820 */ /* 0x000fc60000400000 */
[----:B------:R-:W3:Y:S08]  /*34d0*/  MUFU.EX2 R6, R6 ;  /* 0x0000000600067308 */ /* 0x000ef00000000800 */
[----:B------:R-:W-:Y:S01]  /*34e0*/  MUFU.EX2 R5, R5 ;  /* 0x0000000500057308 */ /* 0x000fe20000000800 */
[----:B--2---:R-:W-:-:S07]  /*34f0*/  FADD R92, R89, 1 ;  /* 0x3f800000595c7421 */ /* 0x004fce0000000000 */
[----:B------:R-:W-:Y:S01]  /*3500*/  MUFU.RCP R92, R92 ;  /* 0x0000005c005c7308 */ /* 0x000fe20000001000 */
[----:B---3--:R-:W-:Y:S01]  /*3510*/  FADD R6, R6, 1 ;  /* 0x3f80000006067421 */ /* 0x008fe20000000000 */
[----:B-1----:R-:W-:Y:S01]  /*3520*/  FMUL R36, R14, -1.4426950216293334961 ;  /* 0xbfb8aa3b0e247820 */ /* 0x002fe20000400000 */
[----:B------:R-:W-:Y:S01]  /*3530*/  FMUL R37, R15, -1.4426950216293334961 ;  /* 0xbfb8aa3b0f257820 */ /* 0x000fe20000400000 */
[----:B------:R-:W-:Y:S01]  /*3540*/  FMUL R39, R16, -1.4426950216293334961 ;  /* 0xbfb8aa3b10277820 */ /* 0x000fe20000400000 */
[----:B------:R-:W-:-:S03]  /*3550*/  FMUL R38, R17, -1.4426950216293334961 ;  /* 0xbfb8aa3b11267820 */ /* 0x000fc60000400000 */
[----:B------:R1:W2:Y:S08]  /*3560*/  MUFU.RCP R91, R93 ;  /* 0x0000005d005b7308 */ /* 0x0002b00000001000 */
[----:B------:R-:W3:Y:S08]  /*3570*/  MUFU.EX2 R11, R11 ;  /* 0x0000000b000b7308 */ /* 0x000ef00000000800 */
[----:B------:R-:W4:Y:S01]  /*3580*/  MUFU.EX2 R90, R90 ;  /* 0x0000005a005a7308 */ /* 0x000f220000000800 */
[----:B-1----:R-:W-:Y:S01]  /*3590*/  FADD R93, R56, 1 ;  /* 0x3f800000385d7421 */ /* 0x002fe20000000000 */
[----:B--2---:R-:W-:-:S04]  /*35a0*/  FMUL R89, R84, R91 ;  /* 0x0000005b54597220 */ /* 0x004fc80000400000 */
[----:B------:R-:W-:Y:S02]  /*35b0*/  FMUL R69, R69, R89 ;  /* 0x0000005945457220 */ /* 0x000fe40000400000 */
[----:B------:R-:W-:Y:S01]  /*35c0*/  MUFU.RCP R93, R93 ;  /* 0x0000005d005d7308 */ /* 0x000fe20000001000 */
[----:B---3--:R-:W-:-:S07]  /*35d0*/  FADD R11, R11, 1 ;  /* 0x3f8000000b0b7421 */ /* 0x008fce0000000000 */
[----:B------:R1:W2:Y:S01]  /*35e0*/  MUFU.RCP R91, R59 ;  /* 0x0000003b005b7308 */ /* 0x0002a20000001000 */
[----:B----4-:R-:W-:-:S07]  /*35f0*/  FADD R90, R90, 1 ;  /* 0x3f8000005a5a7421 */ /* 0x010fce0000000000 */
[----:B------:R-:W-:Y:S08]  /*3600*/  MUFU.EX2 R36, R36 ;  /* 0x0000002400247308 */ /* 0x000ff00000000800 */
[----:B------:R-:W-:Y:S01]  /*3610*/  MUFU.EX2 R37, R37 ;  /* 0x0000002500257308 */ /* 0x000fe20000000800 */
[----:B-1----:R-:W-:Y:S01]  /*3620*/  FMUL R59, R19, UR5 ;  /* 0x00000005133b7c20 */ /* 0x002fe20008400000 */
[----:B------:R-:W-:Y:S01]  /*3630*/  FMUL R19, R87, R92 ;  /* 0x0000005c57137220 */ /* 0x000fe20000400000 */
[----:B------:R-:W-:Y:S01]  /*3640*/  FADD R92, R4, 1 ;  /* 0x3f800000045c7421 */ /* 0x000fe20000000000 */
[----:B--2---:R-:W-:Y:S01]  /*3650*/  FMUL R56, R50, R91 ;  /* 0x0000005b32387220 */ /* 0x004fe20000400000 */
[----:B------:R-:W-:Y:S01]  /*3660*/  FMUL R89, R59, -1.4426950216293334961 ;  /* 0xbfb8aa3b3b597820 */ /* 0x000fe20000400000 */
[----:B------:R-:W-:Y:S01]  /*3670*/  FMUL R68, R68, R19 ;  /* 0x0000001344447220 */ /* 0x000fe20000400000 */
[----:B------:R-:W-:Y:S01]  /*3680*/  FMUL R19, R21, UR5 ;  /* 0x0000000515137c20 */ /* 0x000fe20008400000 */
[----:B------:R-:W-:Y:S01]  /*3690*/  FMUL R21, R57, R54 ;  /* 0x0000003639157220 */ /* 0x000fe20000400000 */
[----:B------:R-:W1:Y:S01]  /*36a0*/  MUFU.RCP R92, R92 ;  /* 0x0000005c005c7308 */ /* 0x000e620000001000 */
[----:B------:R-:W-:Y:S01]  /*36b0*/  FMUL R91, R20, -1.4426950216293334961 ;  /* 0xbfb8aa3b145b7820 */ /* 0x000fe20000400000 */
[----:B------:R-:W-:Y:S01]  /*36c0*/  FMUL R54, R23, UR5 ;  /* 0x0000000517367c20 */ /* 0x000fe20008400000 */
[----:B------:R-:W-:Y:S01]  /*36d0*/  FMUL R70, R70, R21 ;  /* 0x0000001546467220 */ /* 0x000fe20000400000 */
[----:B------:R-:W-:Y:S01]  /*36e0*/  FMUL R21, R22, UR5 ;  /* 0x0000000516157c20 */ /* 0x000fe20008400000 */
[----:B------:R-:W-:Y:S01]  /*36f0*/  FMUL R22, R8, R93 ;  /* 0x0000005d08167220 */ /* 0x000fe20000400000 */
[----:B------:R-:W-:Y:S01]  /*3700*/  FMUL R23, R54, -1.4426950216293334961 ;  /* 0xbfb8aa3b36177820 */ /* 0x000fe20000400000 */
[----:B------:R-:W-:Y:S01]  /*3710*/  FMUL R71, R71, R56 ;  /* 0x0000003847477220 */ /* 0x000fe20000400000 */
[----:B------:R-:W2:Y:S01]  /*3720*/  MUFU.RCP R93, R6 ;  /* 0x00000006005d7308 */ /* 0x000ea20000001000 */
[----:B------:R-:W-:Y:S01]  /*3730*/  FMUL R73, R73, R22 ;  /* 0x0000001649497220 */ /* 0x000fe20000400000 */
[----:B------:R-:W-:Y:S01]  /*3740*/  FMUL R22, R24, UR5 ;  /* 0x0000000518167c20 */ /* 0x000fe20008400000 */
[----:B------:R-:W-:Y:S01]  /*3750*/  FADD R24, R5, 1 ;  /* 0x3f80000005187421 */ /* 0x000fe20000000000 */
[----:B------:R-:W-:Y:S01]  /*3760*/  FMUL R4, R21, -1.4426950216293334961 ;  /* 0xbfb8aa3b15047820 */ /* 0x000fe20000400000 */
[----:B------:R-:W-:Y:S01]  /*3770*/  FMUL R56, R19, -1.4426950216293334961 ;  /* 0xbfb8aa3b13387820 */ /* 0x000fe20000400000 */
[----:B------:R-:W-:-:S02]  /*3780*/  FMUL R5, R25, -1.4426950216293334961 ;  /* 0xbfb8aa3b19057820 */ /* 0x000fc40000400000 */
[----:B------:R-:W-:Y:S01]  /*3790*/  MUFU.EX2 R39, R39 ;  /* 0x0000002700277308 */ /* 0x000fe20000000800 */
[----:B-1----:R-:W-:-:S04]  /*37a0*/  FMUL R92, R9, R92 ;  /* 0x0000005c095c7220 */ /* 0x002fc80000400000 */
[----:B------:R-:W-:-:S03]  /*37b0*/  FMUL R72, R72, R92 ;  /* 0x0000005c48487220 */ /* 0x000fc60000400000 */
[----:B------:R-:W1:Y:S01]  /*37c0*/  MUFU.RCP R24, R24 ;  /* 0x0000001800187308 */ /* 0x000e620000001000 */
[----:B--2---:R-:W-:Y:S01]  /*37d0*/  FMUL R92, R10, R93 ;  /* 0x0000005d0a5c7220 */ /* 0x004fe20000400000 */
[----:B------:R-:W-:-:S03]  /*37e0*/  FMUL R6, R22, -1.4426950216293334961 ;  /* 0xbfb8aa3b16067820 */ /* 0x000fc60000400000 */
[----:B------:R-:W-:-:S03]  /*37f0*/  FMUL R75, R75, R92 ;  /* 0x0000005c4b4b7220 */ /* 0x000fc60000400000 */
[----:B------:R2:W3:Y:S08]  /*3800*/  MUFU.RCP R93, R90 ;  /* 0x0000005a005d7308 */ /* 0x0004f00000001000 */
[----:B------:R-:W-:Y:S01]  /*3810*/  MUFU.EX2 R89, R89 ;  /* 0x0000005900597308 */ /* 0x000fe20000000800 */
[C---:B-1----:R-:W-:Y:S01]  /*3820*/  FMUL R92, R7.reuse, R24 ;  /* 0x00000018075c7220 */ /* 0x042fe20000400000 */
[----:B------:R-:W-:-:S03]  /*3830*/  F2FP.BF16.F32.PACK_AB R7, R7, R10 ;  /* 0x0000000a0707723e */ /* 0x000fc600000010ff */
[----:B------:R-:W-:Y:S01]  /*3840*/  FMUL R74, R74, R92 ;  /* 0x0000005c4a4a7220 */ /* 0x000fe20000400000 */
[----:B------:R-:W-:Y:S02]  /*3850*/  FADD R92, R37, 1 ;  /* 0x3f800000255c7421 */ /* 0x000fe40000000000 */
[----:B------:R1:W4:Y:S01]  /*3860*/  MUFU.RCP R24, R11 ;  /* 0x0000000b00187308 */ /* 0x0003220000001000 */
[----:B--2---:R-:W-:-:S07]  /*3870*/  FMUL R90, R27, -1.4426950216293334961 ;  /* 0xbfb8aa3b1b5a7820 */ /* 0x004fce0000400000 */
[----:B------:R-:W2:Y:S08]  /*3880*/  MUFU.RCP R92, R92 ;  /* 0x0000005c005c7308 */ /* 0x000eb00000001000 */
[----:B------:R-:W-:Y:S01]  /*3890*/  MUFU.EX2 R91, R91 ;  /* 0x0000005b005b7308 */ /* 0x000fe20000000800 */
[----:B-1----:R-:W-:Y:S01]  /*38a0*/  FADD R11, R36, 1 ;  /* 0x3f800000240b7421 */ /* 0x002fe20000000000 */
[----:B---3--:R-:W-:Y:S01]  /*38b0*/  FMUL R36, R12, R93 ;  /* 0x0000005d0c247220 */ /* 0x008fe20000400000 */
[----:B------:R-:W-:Y:S01]  /*38c0*/  FADD R93, R39, 1 ;  /* 0x3f800000275d7421 */ /* 0x000fe20000000000 */
[----:B----4-:R-:W-:-:S02]  /*38d0*/  FMUL R37, R13, R24 ;  /* 0x000000180d257220 */ /* 0x010fc40000400000 */
[----:B------:R-:W-:Y:S01]  /*38e0*/  FMUL R77, R77, R36 ;  /* 0x000000244d4d7220 */ /* 0x000fe20000400000 */
[----:B------:R-:W-:Y:S01]  /*38f0*/  FMUL R36, R26, -1.4426950216293334961 ;  /* 0xbfb8aa3b1a247820 */ /* 0x000fe20000400000 */
[----:B------:R-:W1:Y:S01]  /*3900*/  MUFU.RCP R11, R11 ;  /* 0x0000000b000b7308 */ /* 0x000e620000001000 */
[----:B--2---:R-:W-:Y:S01]  /*3910*/  FMUL R39, R15, R92 ;  /* 0x0000005c0f277220 */ /* 0x004fe20000400000 */
[----:B------:R-:W-:-:S03]  /*3920*/  FMUL R76, R76, R37 ;  /* 0x000000254c4c7220 */ /* 0x000fc60000400000 */
[----:B------:R-:W-:Y:S01]  /*3930*/  FMUL R78, R78, R39 ;  /* 0x000000274e4e7220 */ /* 0x000fe20000400000 */
[----:B------:R-:W-:Y:S02]  /*3940*/  FMUL R39, R29, -1.4426950216293334961 ;  /* 0xbfb8aa3b1d277820 */ /* 0x000fe40000400000 */
[----:B------:R-:W-:Y:S08]  /*3950*/  MUFU.EX2 R38, R38 ;  /* 0x0000002600267308 */ /* 0x000ff00000000800 */
[----:B------:R-:W2:Y:S01]  /*3960*/  MUFU.EX2 R4, R4 ;  /* 0x0000000400047308 */ /* 0x000ea20000000800 */
[----:B-1----:R-:W-:-:S04]  /*3970*/  FMUL R24, R14, R11 ;  /* 0x0000000b0e187220 */ /* 0x002fc80000400000 */
[----:B------:R-:W-:Y:S01]  /*3980*/  FMUL R79, R79, R24 ;  /* 0x000000184f4f7220 */ /* 0x000fe20000400000 */
[----:B------:R-:W-:Y:S01]  /*3990*/  FMUL R24, R28, UR5 ;  /* 0x000000051c187c20 */ /* 0x000fe20008400000 */
[----:B------:R-:W-:Y:S01]  /*39a0*/  FMUL R28, R30, -1.4426950216293334961 ;  /* 0xbfb8aa3b1e1c7820 */ /* 0x000fe20000400000 */
[----:B------:R-:W1:Y:S02]  /*39b0*/  MUFU.RCP R11, R93 ;  /* 0x0000005d000b7308 */ /* 0x000e640000001000 */
[----:B------:R-:W-:-:S06]  /*39c0*/  FMUL R37, R24, -1.4426950216293334961 ;  /* 0xbfb8aa3b18257820 */ /* 0x000fcc0000400000 */
[----:B------:R-:W3:Y:S01]  /*39d0*/  MUFU.EX2 R23, R23 ;  /* 0x0000001700177308 */ /* 0x000ee20000000800 */
[----:B--2---:R-:W-:-:S07]  /*39e0*/  FADD R4, R4, 1 ;  /* 0x3f80000004047421 */ /* 0x004fce0000000000 */
[----:B------:R-:W-:Y:S01]  /*39f0*/  MUFU.RCP R4, R4 ;  /* 0x0000000400047308 */ /* 0x000fe20000001000 */
[----:B-1----:R-:W-:Y:S01]  /*3a00*/  FMUL R92, R16, R11 ;  /* 0x0000000b105c7220 */ /* 0x002fe20000400000 */
[----:B------:R-:W-:Y:S01]  /*3a10*/  FADD R93, R86, 1 ;  /* 0x3f800000565d7421 */ /* 0x000fe20000000000 */
[----:B------:R-:W-:Y:S01]  /*3a20*/  FADD R86, R89, 1 ;  /* 0x3f80000059567421 */ /* 0x000fe20000000000 */
[----:B------:R-:W-:Y:S01]  /*3a30*/  FADD R89, R91, 1 ;  /* 0x3f8000005b597421 */ /* 0x000fe20000000000 */
[----:B------:R-:W-:Y:S01]  /*3a40*/  FMUL R81, R81, R92 ;  /* 0x0000005c51517220 */ /* 0x000fe20000400000 */
[----:B------:R-:W-:Y:S01]  /*3a50*/  FADD R92, R38, 1 ;  /* 0x3f800000265c7421 */ /* 0x000fe20000000000 */
[----:B------:R-:W-:Y:S01]  /*3a60*/  FMUL R11, R31, -1.4426950216293334961 ;  /* 0xbfb8aa3b1f0b7820 */ /* 0x000fe20000400000 */
[----:B------:R-:W1:Y:S01]  /*3a70*/  MUFU.EX2 R56, R56 ;  /* 0x0000003800387308 */ /* 0x000e620000000800 */
[----:B---3--:R-:W-:-:S07]  /*3a80*/  FADD R23, R23, 1 ;  /* 0x3f80000017177421 */ /* 0x008fce0000000000 */
[----:B------:R-:W2:Y:S08]  /*3a90*/  MUFU.RCP R89, R89 ;  /* 0x0000005900597308 */ /* 0x000eb00000001000 */
[----:B------:R-:W3:Y:S01]  /*3aa0*/  MUFU.RCP R92, R92 ;  /* 0x0000005c005c7308 */ /* 0x000ee20000001000 */
[----:B-1----:R-:W-:-:S07]  /*3ab0*/  FADD R38, R56, 1 ;  /* 0x3f80000038267421 */ /* 0x002fce0000000000 */
[----:B------:R-:W1:Y:S01]  /*3ac0*/  MUFU.EX2 R6, R6 ;  /* 0x0000000600067308 */ /* 0x000e620000000800 */
[----:B--2---:R-:W-:Y:S01]  /*3ad0*/  FMUL R89, R20, R89 ;  /* 0x0000005914597220 */ /* 0x004fe20000400000 */
[----:B------:R-:W-:-:S03]  /*3ae0*/  F2FP.BF16.F32.PACK_AB R20, R19, R20 ;  /* 0x000000141314723e */ /* 0x000fc600000010ff */
[----:B------:R-:W-:Y:S01]  /*3af0*/  FMUL R44, R44, R89 ;  /* 0x000000592c2c7220 */ /* 0x000fe20000400000 */
[----:B------:R-:W-:Y:S01]  /*3b00*/  FMUL R89, R21, R4 ;  /* 0x0000000415597220 */ /* 0x000fe20000400000 */
[----:B------:R-:W-:Y:S01]  /*3b10*/  F2FP.BF16.F32.PACK_AB R21, R54, R21 ;  /* 0x000000153615723e */ /* 0x000fe200000010ff */
[----:B------:R-:W2:Y:S01]  /*3b20*/  MUFU.EX2 R5, R5 ;  /* 0x0000000500057308 */ /* 0x000ea20000000800 */
[----:B---3--:R-:W-:Y:S01]  /*3b30*/  FMUL R91, R17, R92 ;  /* 0x0000005c115b7220 */ /* 0x008fe20000400000 */
[----:B------:R-:W3:Y:S01]  /*3b40*/  S2R R4, SR_TID.X ;  /* 0x0000000000047919 */ /* 0x000ee20000002100 */
[----:B------:R-:W-:Y:S02]  /*3b50*/  FMUL R46, R46, R89 ;  /* 0x000000592e2e7220 */ /* 0x000fe40000400000 */
[----:B------:R-:W-:-:S03]  /*3b60*/  FMUL R80, R80, R91 ;  /* 0x0000005b50507220 */ /* 0x000fc60000400000 */
[----:B------:R-:W4:Y:S01]  /*3b70*/  MUFU.EX2 R36, R36 ;  /* 0x0000002400247308 */ /* 0x000f220000000800 */
[----:B-1----:R-:W-:-:S07]  /*3b80*/  FADD R91, R6, 1 ;  /* 0x3f800000065b7421 */ /* 0x002fce0000000000 */
[----:B------:R-:W1:Y:S01]  /*3b90*/  MUFU.RCP R93, R93 ;  /* 0x0000005d005d7308 */ /* 0x000e620000001000 */
[----:B--2---:R-:W-:-:S07]  /*3ba0*/  FADD R6, R5, 1 ;  /* 0x3f80000005067421 */ /* 0x004fce0000000000 */
[----:B------:R-:W2:Y:S01]  /*3bb0*/  MUFU.RCP R23, R23 ;  /* 0x0000001700177308 */ /* 0x000ea20000001000 */
[----:B----4-:R-:W-:-:S07]  /*3bc0*/  FADD R5, R36, 1 ;  /* 0x3f80000024057421 */ /* 0x010fce0000000000 */
[----:B------:R-:W4:Y:S01]  /*3bd0*/  MUFU.EX2 R37, R37 ;  /* 0x0000002500257308 */ /* 0x000f220000000800 */
[----:B-1----:R-:W-:-:S04]  /*3be0*/  FMUL R56, R18, R93 ;  /* 0x0000005d12387220 */ /* 0x002fc80000400000 */
[----:B------:R-:W-:-:S03]  /*3bf0*/  FMUL R85, R85, R56 ;  /* 0x0000003855557220 */ /* 0x000fc60000400000 */
[----:B------:R-:W1:Y:S01]  /*3c00*/  MUFU.EX2 R90, R90 ;  /* 0x0000005a005a7308 */ /* 0x000e620000000800 */
[----:B--2---:R-:W-:-:S04]  /*3c10*/  FMUL R36, R54, R23 ;  /* 0x0000001736247220 */ /* 0x004fc80000400000 */
[----:B------:R-:W-:Y:S01]  /*3c20*/  FMUL R47, R47, R36 ;  /* 0x000000242f2f7220 */ /* 0x000fe20000400000 */
[----:B------:R-:W-:Y:S02]  /*3c30*/  FMUL R36, R32, UR5 ;  /* 0x0000000520247c20 */ /* 0x000fe40008400000 */
[----:B------:R-:W2:Y:S01]  /*3c40*/  MUFU.EX2 R39, R39 ;  /* 0x0000002700277308 */ /* 0x000ea20000000800 */
[----:B----4-:R-:W-:-:S07]  /*3c50*/  FADD R37, R37, 1 ;  /* 0x3f80000025257421 */ /* 0x010fce0000000000 */
[----:B------:R-:W4:Y:S01]  /*3c60*/  MUFU.RCP R38, R38 ;  /* 0x0000002600267308 */ /* 0x000f220000001000 */
[----:B-1----:R-:W-:-:S07]  /*3c70*/  FADD R56, R90, 1 ;  /* 0x3f8000005a387421 */ /* 0x002fce0000000000 */
[----:B------:R-:W-:Y:S01]  /*3c80*/  MUFU.RCP R5, R5 ;  /* 0x0000000500057308 */ /* 0x000fe20000001000 */
[----:B--2---:R-:W-:-:S07]  /*3c90*/  FADD R39, R39, 1 ;  /* 0x3f80000027277421 */ /* 0x004fce0000000000 */
[----:B------:R-:W1:Y:S01]  /*3ca0*/  MUFU.RCP R6, R6 ;  /* 0x0000000600067308 */ /* 0x000e620000001000 */
[----:B----4-:R-:W-:-:S04]  /*3cb0*/  FMUL R38, R19, R38 ;  /* 0x0000002613267220 */ /* 0x010fc80000400000 */
[----:B------:R-:W-:-:S03]  /*3cc0*/  FMUL R45, R45, R38 ;  /* 0x000000262d2d7220 */ /* 0x000fc60000400000 */
[----:B------:R2:W4:Y:S08]  /*3cd0*/  MUFU.RCP R23, R37 ;  /* 0x0000002500177308 */ /* 0x0005300000001000 */
[----:B------:R-:W5:Y:S01]  /*3ce0*/  MUFU.RCP R32, R39 ;  /* 0x0000002700207308 */ /* 0x000f620000001000 */
[----:B-1----:R-:W-:Y:S01]  /*3cf0*/  FMUL R38, R25, R6 ;  /* 0x0000000619267220 */ /* 0x002fe20000400000 */
[----:B------:R-:W-:-:S03]  /*3d00*/  FMUL R6, R36, -1.4426950216293334961 ;  /* 0xbfb8aa3b24067820 */ /* 0x000fc60000400000 */
[----:B------:R-:W-:Y:S01]  /*3d10*/  FMUL R49, R49, R38 ;  /* 0x0000002631317220 */ /* 0x000fe20000400000 */
[----:B------:R-:W-:Y:S02]  /*3d20*/  FMUL R38, R34, UR5 ;  /* 0x0000000522267c20 */ /* 0x000fe40008400000 */
[----:B------:R-:W1:Y:S01]  /*3d30*/  MUFU.RCP R56, R56 ;  /* 0x0000003800387308 */ /* 0x000e620000001000 */
[----:B--2---:R-:W-:Y:S01]  /*3d40*/  FMUL R37, R33, UR5 ;  /* 0x0000000521257c20 */ /* 0x004fe20008400000 */
[----:B------:R-:W-:Y:S01]  /*3d50*/  FMUL R33, R26, R5 ;  /* 0x000000051a217220 */ /* 0x000fe20000400000 */
[----:B----4-:R-:W-:Y:S01]  /*3d60*/  FMUL R23, R24, R23 ;  /* 0x0000001718177220 */ /* 0x010fe20000400000 */
[----:B------:R-:W-:Y:S01]  /*3d70*/  F2FP.BF16.F32.PACK_AB R24, R29, R24 ;  /* 0x000000181d18723e */ /* 0x000fe200000010ff */
[----:B------:R-:W-:Y:S01]  /*3d80*/  FMUL R5, R37, -1.4426950216293334961 ;  /* 0xbfb8aa3b25057820 */ /* 0x000fe20000400000 */
[----:B------:R-:W-:Y:S01]  /*3d90*/  FMUL R88, R88, R33 ;  /* 0x0000002158587220 */ /* 0x000fe20000400000 */
[----:B---3--:R-:W-:Y:S01]  /*3da0*/  LEA R33, R4, UR6, 0x6 ;  /* 0x0000000604217c11 */ /* 0x008fe2000f8e30ff */
[----:B------:R-:W2:Y:S01]  /*3db0*/  MUFU.EX2 R28, R28 ;  /* 0x0000001c001c7308 */ /* 0x000ea20000000800 */
[----:B-----5:R-:W-:Y:S01]  /*3dc0*/  FMUL R32, R29, R32 ;  /* 0x000000201d207220 */ /* 0x020fe20000400000 */
[----:B------:R-:W-:Y:S01]  /*3dd0*/  FMUL R52, R52, R23 ;  /* 0x0000001734347220 */ /* 0x000fe20000400000 */
[----:B------:R-:W-:Y:S01]  /*3de0*/  IADD3 R34, PT, PT, R33, 0x400, RZ ;  /* 0x0000040021227810 */ /* 0x000fe20007ffe0ff */
[----:B------:R-:W-:Y:S01]  /*3df0*/  FMUL R4, R38, -1.4426950216293334961 ;  /* 0xbfb8aa3b26047820 */ /* 0x000fe20000400000 */
[----:B------:R-:W-:Y:S01]  /*3e00*/  FMUL R53, R53, R32 ;  /* 0x0000002035357220 */ /* 0x000fe20000400000 */
[----:B------:R-:W-:Y:S01]  /*3e10*/  IADD3 R32, PT, PT, R33, 0x410, RZ ;  /* 0x0000041021207810 */ /* 0x000fe20007ffe0ff */
[----:B------:R-:W-:Y:S01]  /*3e20*/  FMUL R39, R35, -1.4426950216293334961 ;  /* 0xbfb8aa3b23277820 */ /* 0x000fe20000400000 */
[----:B------:R-:W3:Y:S01]  /*3e30*/  MUFU.EX2 R6, R6 ;  /* 0x0000000600067308 */ /* 0x000ee20000000800 */
[----:B-1----:R-:W-:Y:S01]  /*3e40*/  FMUL R56, R27, R56 ;  /* 0x000000381b387220 */ /* 0x002fe20000400000 */
[----:B------:R-:W-:-:S03]  /*3e50*/  SHF.R.U32.HI R23, RZ, 0x3, R34 ;  /* 0x00000003ff177819 */ /* 0x000fc60000011622 */
[----:B------:R-:W-:Y:S01]  /*3e60*/  FMUL R51, R51, R56 ;  /* 0x0000003833337220 */ /* 0x000fe20000400000 */
[C---:B------:R-:W-:Y:S02]  /*3e70*/  IADD3 R56, PT, PT, R33.reuse, 0x420, RZ ;  /* 0x0000042021387810 */ /* 0x040fe40007ffe0ff */
[----:B------:R-:W1:Y:S01]  /*3e80*/  MUFU.RCP R86, R86 ;  /* 0x0000005600567308 */ /* 0x000e620000001000 */
[----:B------:R-:W-:Y:S02]  /*3e90*/  LOP3.LUT R34, R34, 0x30, R23, 0x78, !PT ;  /* 0x0000003022227812 */ /* 0x000fe400078e7817 */
[----:B------:R-:W-:Y:S02]  /*3ea0*/  SHF.R.U32.HI R23, RZ, 0x3, R32 ;  /* 0x00000003ff177819 */ /* 0x000fe40000011620 */
[----:B------:R-:W-:Y:S02]  /*3eb0*/  SHF.R.U32.HI R89, RZ, 0x3, R56 ;  /* 0x00000003ff597819 */ /* 0x000fe40000011638 */
[----:B------:R-:W-:Y:S01]  /*3ec0*/  IADD3 R33, PT, PT, R33, 0x430, RZ ;  /* 0x0000043021217810 */ /* 0x000fe20007ffe0ff */
[----:B------:R-:W4:Y:S01]  /*3ed0*/  MUFU.EX2 R5, R5 ;  /* 0x0000000500057308 */ /* 0x000f220000000800 */
[----:B------:R-:W-:Y:S01]  /*3ee0*/  LOP3.LUT R32, R32, 0x30, R23, 0x78, !PT ;  /* 0x0000003020207812 */ /* 0x000fe200078e7817 */
[----:B--2---:R-:W-:Y:S01]  /*3ef0*/  FADD R23, R28, 1 ;  /* 0x3f8000001c177421 */ /* 0x004fe20000000000 */
[----:B------:R-:W-:Y:S01]  /*3f00*/  LOP3.LUT R28, R56, 0x30, R89, 0x78, !PT ;  /* 0x00000030381c7812 */ /* 0x000fe200078e7859 */
[----:B---3--:R-:W-:Y:S01]  /*3f10*/  FADD R89, R6, 1 ;  /* 0x3f80000006597421 */ /* 0x008fe20000000000 */
[----:B------:R-:W-:-:S02]  /*3f20*/  SHF.R.U32.HI R56, RZ, 0x3, R33 ;  /* 0x00000003ff387819 */ /* 0x000fc40000011621 */
[----:B------:R-:W-:Y:S01]  /*3f30*/  LEA R34, R83, R34, 0xd ;  /* 0x0000002253227211 */ /* 0x000fe200078e68ff */
[----:B------:R-:W2:Y:S01]  /*3f40*/  MUFU.EX2 R4, R4 ;  /* 0x0000000400047308 */ /* 0x000ea20000000800 */
[----:B------:R-:W-:Y:S01]  /*3f50*/  LOP3.LUT R6, R33, 0x30, R56, 0x78, !PT ;  /* 0x0000003021067812 */ /* 0x000fe200078e7838 */
[----:B-1----:R-:W-:Y:S01]  /*3f60*/  FMUL R93, R59, R86 ;  /* 0x000000563b5d7220 */ /* 0x002fe20000400000 */
[C---:B------:R-:W-:Y:S02]  /*3f70*/  LEA R33, R83.reuse, R32, 0xd ;  /* 0x0000002053217211 */ /* 0x040fe400078e68ff */
[C---:B------:R-:W-:Y:S01]  /*3f80*/  LEA R32, R83.reuse, R28, 0xd ;  /* 0x0000001c53207211 */ /* 0x040fe200078e68ff */
[----:B------:R-:W-:Y:S01]  /*3f90*/  FMUL R82, R82, R93 ;  /* 0x0000005d52527220 */ /* 0x000fe20000400000 */
[----:B------:R-:W-:Y:S01]  /*3fa0*/  LEA R28, R83, R6, 0xd ;  /* 0x00000006531c7211 */ /* 0x000fe200078e68ff */
[----:B------:R1:W3:Y:S01]  /*3fb0*/  MUFU.EX2 R10, R39 ;  /* 0x00000027000a7308 */ /* 0x0002e20000000800 */
[----:B------:R-:W-:Y:S01]  /*3fc0*/  F2FP.BF16.F32.PACK_AB R6, R9, R8 ;  /* 0x000000080906723e */ /* 0x000fe200000010ff */
[----:B----4-:R-:W-:Y:S01]  /*3fd0*/  FADD R56, R5, 1 ;  /* 0x3f80000005387421 */ /* 0x010fe20000000000 */
[----:B------:R-:W-:-:S05]  /*3fe0*/  F2FP.BF16.F32.PACK_AB R5, R57, R50 ;  /* 0x000000323905723e */ /* 0x000fca00000010ff */
[----:B------:R-:W4:Y:S08]  /*3ff0*/  MUFU.EX2 R11, R11 ;  /* 0x0000000b000b7308 */ /* 0x000f300000000800 */
[----:B------:R-:W5:Y:S01]  /*4000*/  MUFU.RCP R91, R91 ;  /* 0x0000005b005b7308 */ /* 0x000f620000001000 */
[----:B-1----:R-:W-:Y:S01]  /*4010*/  LEA R39, R83, R61, 0xe ;  /* 0x0000003d53277211 */ /* 0x002fe200078e70ff */
[----:B--2---:R-:W-:Y:S01]  /*4020*/  FADD R83, R4, 1 ;  /* 0x3f80000004537421 */ /* 0x004fe20000000000 */
[----:B------:R-:W-:Y:S01]  /*4030*/  F2FP.BF16.F32.PACK_AB R4, R87, R84 ;  /* 0x000000545704723e */ /* 0x000fe200000010ff */
[----:B---3--:R-:W-:Y:S01]  /*4040*/  FADD R84, R10, 1 ;  /* 0x3f8000000a547421 */ /* 0x008fe20000000000 */
[----:B------:R-:W-:-:S02]  /*4050*/  IADD3 R8, PT, PT, R39, 0x40, RZ ;  /* 0x0000004027087810 */ /* 0x000fc40007ffe0ff */
[----:B------:R-:W-:Y:S01]  /*4060*/  IADD3 R86, PT, PT, R39, 0x50, RZ ;  /* 0x0000005027567810 */ /* 0x000fe20007ffe0ff */
[----:B------:R-:W1:Y:S01]  /*4070*/  MUFU.RCP R23, R23 ;  /* 0x0000001700177308 */ /* 0x000e620000001000 */
[----:B------:R-:W-:Y:S01]  /*4080*/  SHF.R.U32.HI R57, RZ, 0x3, R8 ;  /* 0x00000003ff397819 */ /* 0x000fe20000011608 */
[----:B----4-:R-:W-:Y:S01]  /*4090*/  FADD R87, R11, 1 ;  /* 0x3f8000000b577421 */ /* 0x010fe20000000000 */
[----:B------:R-:W-:Y:S02]  /*40a0*/  SHF.R.U32.HI R9, RZ, 0x3, R86 ;  /* 0x00000003ff097819 */ /* 0x000fe40000011656 */
[C---:B------:R-:W-:Y:S02]  /*40b0*/  IADD3 R50, PT, PT, R39.reuse, 0x60, RZ ;  /* 0x0000006027327810 */ /* 0x040fe40007ffe0ff */
[----:B------:R-:W-:Y:S01]  /*40c0*/  IADD3 R39, PT, PT, R39, 0x70, RZ ;  /* 0x0000007027277810 */ /* 0x000fe20007ffe0ff */
[----:B------:R-:W2:Y:S01]  /*40d0*/  MUFU.RCP R89, R89 ;  /* 0x0000005900597308 */ /* 0x000ea20000001000 */
[----:B------:R-:W-:Y:S01]  /*40e0*/  LOP3.LUT R57, R8, 0x70, R57, 0x78, !PT ;  /* 0x0000007008397812 */ /* 0x000fe200078e7839 */
[----:B-----5:R-:W-:Y:S01]  /*40f0*/  FMUL R91, R22, R91 ;  /* 0x0000005b165b7220 */ /* 0x020fe20000400000 */
[----:B------:R-:W-:-:S02]  /*4100*/  LOP3.LUT R86, R86, 0x70, R9, 0x78, !PT ;  /* 0x0000007056567812 */ /* 0x000fc400078e7809 */
[----:B------:R-:W-:Y:S01]  /*4110*/  SHF.R.U32.HI R9, RZ, 0x3, R50 ;  /* 0x00000003ff097819 */ /* 0x000fe20000011632 */
[----:B------:R3:W-:Y:S01]  /*4120*/  STS.128 [R57], R4 ;  /* 0x0000000439007388 */ /* 0x0007e20000000c00 */
[----:B------:R-:W-:Y:S01]  /*4130*/  SHF.R.U32.HI R8, RZ, 0x3, R39 ;  /* 0x00000003ff087819 */ /* 0x000fe20000011627 */
[----:B------:R-:W4:Y:S01]  /*4140*/  MUFU.RCP R56, R56 ;  /* 0x0000003800387308 */ /* 0x000f220000001000 */
[----:B------:R-:W-:Y:S01]  /*4150*/  LOP3.LUT R50, R50, 0x70, R9, 0x78, !PT ;  /* 0x0000007032327812 */ /* 0x000fe200078e7809 */
[----:B------:R-:W-:Y:S01]  /*4160*/  FMUL R48, R48, R91 ;  /* 0x0000005b30307220 */ /* 0x000fe20000400000 */
[----:B------:R-:W-:Y:S02]  /*4170*/  LOP3.LUT R39, R39, 0x70, R8, 0x78, !PT ;  /* 0x0000007027277812 */ /* 0x000fe400078e7808 */
[----:B------:R-:W-:Y:S01]  /*4180*/  F2FP.BF16.F32.PACK_AB R10, R17, R16 ;  /* 0x00000010110a723e */ /* 0x000fe200000010ff */
[----:B-1----:R-:W-:Y:S01]  /*4190*/  FMUL R16, R30, R23 ;  /* 0x000000171e107220 */ /* 0x002fe20000400000 */
[----:B------:R-:W-:Y:S01]  /*41a0*/  F2FP.BF16.F32.PACK_AB R11, R59, R18 ;  /* 0x000000123b0b723e */ /* 0x000fe200000010ff */
[----:B------:R-:W1:Y:S01]  /*41b0*/  MUFU.RCP R83, R83 ;  /* 0x0000005300537308 */ /* 0x000e620000001000 */
[----:B------:R-:W-:Y:S01]  /*41c0*/  F2FP.BF16.F32.PACK_AB R9, R15, R14 ;  /* 0x0000000e0f09723e */ /* 0x000fe200000010ff */
[----:B--2---:R-:W-:Y:S01]  /*41d0*/  FMUL R18, R36, R89 ;  /* 0x0000005924127220 */ /* 0x004fe20000400000 */
[----:B------:R-:W-:Y:S01]  /*41e0*/  F2FP.BF16.F32.PACK_AB R8, R13, R12 ;  /* 0x0000000c0d08723e */ /* 0x000fe200000010ff */
[----:B------:R-:W-:Y:S01]  /*41f0*/  FMUL R17, R41, R16 ;  /* 0x0000001029117220 */ /* 0x000fe20000400000 */
[----:B------:R-:W-:Y:S01]  /*4200*/  F2FP.BF16.F32.PACK_AB R23, R27, R26 ;  /* 0x0000001a1b17723e */ /* 0x000fe200000010ff */
[----:B------:R-:W-:Y:S01]  /*4210*/  FMUL R18, R55, R18 ;  /* 0x0000001237127220 */ /* 0x000fe20000400000 */
[----:B------:R-:W-:Y:S01]  /*4220*/  F2FP.BF16.F32.PACK_AB R22, R25, R22 ;  /* 0x000000161916723e */ /* 0x000fe200000010ff */
[----:B------:R2:W-:Y:S01]  /*4230*/  STS.128 [R86], R8 ;  /* 0x0000000856007388 */ /* 0x0005e20000000c00 */
[----:B------:R-:W-:Y:S01]  /*4240*/  F2FP.BF16.F32.PACK_AB R27, R35, R38 ;  /* 0x00000026231b723e */ /* 0x000fe200000010ff */
[----:B------:R-:W5:Y:S01]  /*4250*/  MUFU.RCP R84, R84 ;  /* 0x0000005400547308 */ /* 0x000f620000001000 */
[----:B------:R-:W-:Y:S01]  /*4260*/  F2FP.BF16.F32.PACK_AB R26, R37, R36 ;  /* 0x00000024251a723e */ /* 0x000fe200000010ff */
[----:B------:R2:W-:Y:S01]  /*4270*/  STS.128 [R50], R20 ;  /* 0x0000001432007388 */ /* 0x0005e20000000c00 */
[----:B------:R-:W-:Y:S01]  /*4280*/  F2FP.BF16.F32.PACK_AB R25, R31, R30 ;  /* 0x0000001e1f19723e */ /* 0x000fe200000010ff */
[----:B----4-:R-:W-:Y:S01]  /*4290*/  FMUL R13, R37, R56 ;  /* 0x00000038250d7220 */ /* 0x010fe20000400000 */
[----:B------:R-:W-:Y:S01]  /*42a0*/  F2FP.BF16.F32.PACK_AB R16, R53, R52 ;  /* 0x000000343510723e */ /* 0x000fe200000010ff */
[----:B-1----:R-:W-:-:S02]  /*42b0*/  FMUL R83, R38, R83 ;  /* 0x0000005326537220 */ /* 0x002fc40000400000 */
[----:B------:R1:W-:Y:S01]  /*42c0*/  STS.128 [R39], R24 ;  /* 0x0000001827007388 */ /* 0x0003e20000000c00 */
[----:B------:R-:W4:Y:S01]  /*42d0*/  MUFU.RCP R14, R87 ;  /* 0x00000057000e7308 */ /* 0x000f220000001000 */
[----:B------:R-:W-:Y:S01]  /*42e0*/  FMUL R13, R42, R13 ;  /* 0x0000000d2a0d7220 */ /* 0x000fe20000400000 */
[----:B------:R-:W-:Y:S01]  /*42f0*/  FMUL R58, R58, R83 ;  /* 0x000000533a3a7220 */ /* 0x000fe20000400000 */
[----:B------:R3:W-:Y:S06]  /*4300*/  MEMBAR.ALL.CTA ;  /* 0x0000000000007992 */ /* 0x0007ec0000008000 */
[----:B---3--:R-:W3:Y:S01]  /*4310*/  FENCE.VIEW.ASYNC.S ;  /* 0x00000000000073c6 */ /* 0x008ee20000000000 */
[----:B------:R-:W-:-:S02]  /*4320*/  F2FP.BF16.F32.PACK_AB R12, R45, R44 ;  /* 0x0000002c2d0c723e */ /* 0x000fc400000010ff */
[----:B------:R-:W-:Y:S01]  /*4330*/  F2FP.BF16.F32.PACK_AB R18, R13, R18 ;  /* 0x000000120d12723e */ /* 0x000fe200000010ff */
[----:B-----5:R-:W-:Y:S01]  /*4340*/  FMUL R84, R35, R84 ;  /* 0x0000005423547220 */ /* 0x020fe20000400000 */
[----:B------:R-:W-:Y:S02]  /*4350*/  F2FP.BF16.F32.PACK_AB R13, R47, R46 ;  /* 0x0000002e2f0d723e */ /* 0x000fe400000010ff */
[----:B------:R-:W-:Y:S01]  /*4360*/  F2FP.BF16.F32.PACK_AB R7, R74, R75 ;  /* 0x0000004b4a07723e */ /* 0x000fe200000010ff */
[----:B------:R-:W-:Y:S01]  /*4370*/  FMUL R19, R43, R84 ;  /* 0x000000542b137220 */ /* 0x000fe20000400000 */
[----:B------:R-:W-:Y:S02]  /*4380*/  F2FP.BF16.F32.PACK_AB R6, R72, R73 ;  /* 0x000000494806723e */ /* 0x000fe400000010ff */
[----:B------:R-:W-:Y:S01]  /*4390*/  F2FP.BF16.F32.PACK_AB R5, R70, R71 ;  /* 0x000000474605723e */ /* 0x000fe200000010ff */
[----:B----4-:R-:W-:Y:S01]  /*43a0*/  FMUL R15, R31, R14 ;  /* 0x0000000e1f0f7220 */ /* 0x010fe20000400000 */
[----:B------:R-:W-:-:S02]  /*43b0*/  F2FP.BF16.F32.PACK_AB R19, R19, R58 ;  /* 0x0000003a1313723e */ /* 0x000fc400000010ff */
[----:B------:R-:W-:Y:S01]  /*43c0*/  F2FP.BF16.F32.PACK_AB R14, R49, R48 ;  /* 0x00000030310e723e */ /* 0x000fe200000010ff */
[----:B------:R-:W-:Y:S01]  /*43d0*/  FMUL R40, R40, R15 ;  /* 0x0000000f28287220 */ /* 0x000fe20000400000 */
[----:B------:R-:W-:Y:S02]  /*43e0*/  F2FP.BF16.F32.PACK_AB R15, R51, R88 ;  /* 0x00000058330f723e */ /* 0x000fe400000010ff */
[----:B--2---:R-:W-:Y:S02]  /*43f0*/  F2FP.BF16.F32.PACK_AB R11, R82, R85 ;  /* 0x00000055520b723e */ /* 0x004fe400000010ff */
[----:B------:R-:W-:Y:S02]  /*4400*/  F2FP.BF16.F32.PACK_AB R17, R40, R17 ;  /* 0x000000112811723e */ /* 0x000fe400000010ff */
[----:B------:R-:W-:Y:S02]  /*4410*/  F2FP.BF16.F32.PACK_AB R10, R80, R81 ;  /* 0x00000051500a723e */ /* 0x000fe400000010ff */
[----:B------:R-:W-:-:S02]  /*4420*/  F2FP.BF16.F32.PACK_AB R9, R78, R79 ;  /* 0x0000004f4e09723e */ /* 0x000fc400000010ff */
[----:B------:R-:W-:Y:S02]  /*4430*/  F2FP.BF16.F32.PACK_AB R8, R76, R77 ;  /* 0x0000004d4c08723e */ /* 0x000fe400000010ff */
[----:B------:R-:W-:Y:S01]  /*4440*/  F2FP.BF16.F32.PACK_AB R4, R68, R69 ;  /* 0x000000454404723e */ /* 0x000fe200000010ff */
[----:B---3--:R-:W-:Y:S06]  /*4450*/  BAR.SYNC.DEFER_BLOCKING 0x1, 0x80 ;  /* 0x0042000000007b1d */ /* 0x008fec0000010000 */
[----:B-1----:R-:W-:Y:S05]  /*4460*/  @P0 BRA `(.L_x_44) ;  /* 0x00000000000c0947 */ /* 0x002fea0003800000 */
[----:B------:R1:W-:Y:S01]  /*4470*/  UTMASTG.2D [UR12], [UR18], desc[URZ] ;  /* 0x0000ff0c120073b5 */ /* 0x0003e20008009000 */
[----:B------:R0:W-:Y:S01]  /*4480*/  UTMACMDFLUSH ;  /* 0x00000000000079b7 */ /* 0x0001e20000000000 */
[----:B-1----:R-:W-:-:S04]  /*4490*/  DEPBAR.LE SB0, 0x3 ;  /* 0x000080c00000791a */ /* 0x002fc80000000000 */
.L_x_44:
[----:B------:R-:W-:Y:S06]  /*44a0*/  BAR.SYNC.DEFER_BLOCKING 0x1, 0x80 ;  /* 0x0042000000007b1d */ /* 0x000fec0000010000 */
[----:B------:R1:W-:Y:S04]  /*44b0*/  STS.128 [R34], R4 ;  /* 0x0000000422007388 */ /* 0x0003e80000000c00 */
[----:B------:R1:W-:Y:S04]  /*44c0*/  STS.128 [R33], R8 ;  /* 0x0000000821007388 */ /* 0x0003e80000000c00 */
[----:B------:R1:W-:Y:S04]  /*44d0*/  STS.128 [R32], R12 ;  /* 0x0000000c20007388 */ /* 0x0003e80000000c00 */
[----:B------:R1:W-:Y:S01]  /*44e0*/  STS.128 [R28], R16 ;  /* 0x000000101c007388 */ /* 0x0003e20000000c00 */
[----:B------:R2:W-:Y:S06]  /*44f0*/  MEMBAR.ALL.CTA ;  /* 0x0000000000007992 */ /* 0x0005ec0000008000 */
[----:B--2---:R-:W2:Y:S02]  /*4500*/  FENCE.VIEW.ASYNC.S ;  /* 0x00000000000073c6 */ /* 0x004ea40000000000 */
[----:B--2---:R-:W-:Y:S06]  /*4510*/  BAR.SYNC.DEFER_BLOCKING 0x1, 0x80 ;  /* 0x0042000000007b1d */ /* 0x004fec0000010000 */
[----:B------:R-:W-:Y:S05]  /*4520*/  @P0 BRA `(.L_x_45) ;  /* 0x00000000001c0947 */ /* 0x000fea0003800000 */
[----:B------:R-:W-:Y:S01]  /*4530*/  USHF.L.U32 UR4, UR4, 0xc, URZ ;  /* 0x0000000c04047899 */ /* 0x000fe200080006ff */
[----:B------:R-:W-:-:S03]  /*4540*/  UMOV UR10, UR14 ;  /* 0x0000000e000a7c82 */ /* 0x000fc60008000000 */
[----:B------:R-:W-:-:S04]  /*4550*/  UIADD3 UR4, UPT, UPT, UR6, UR4, UR4 ;  /* 0x0000000406047290 */ /* 0x000fc8000fffe004 */
[----:B------:R-:W-:-:S09]  /*4560*/  UIADD3 UR8, UPT, UPT, UR4, 0x400, URZ ;  /* 0x0000040004087890 */ /* 0x000fd2000fffe0ff */
[----:B------:R2:W-:Y:S01]  /*4570*/  UTMASTG.2D [UR8], [UR16], desc[URZ] ;  /* 0x0000ff08100073b5 */ /* 0x0005e20008009000 */
[----:B------:R0:W-:Y:S01]  /*4580*/  UTMACMDFLUSH ;  /* 0x00000000000079b7 */ /* 0x0001e20000000000 */
[----:B--2---:R-:W-:-:S04]  /*4590*/  DEPBAR.LE SB0, 0x3 ;  /* 0x000080c00000791a */ /* 0x004fc80000000000 */
.L_x_45:
[----:B------:R-:W-:Y:S01]  /*45a0*/  BAR.SYNC.DEFER_BLOCKING 0x1, 0x80 ;  /* 0x0042000000007b1d */ /* 0x000fe20000010000 */
[----:B------:R-:W-:Y:S01]  /*45b0*/  UISETP.GE.U32.AND UP0, UPT, UR11, 0x6, UPT ;  /* 0x000000060b00788c */ /* 0x000fe2000bf06070 */
[----:B------:R-:W-:Y:S01]  /*45c0*/  IADD3 R62, PT, PT, R62, 0x40, RZ ;  /* 0x000000403e3e7810 */ /* 0x000fe20007ffe0ff */
[----:B------:R-:W-:Y:S02]  /*45d0*/  UIADD3 UR4, UPT, UPT, UR11, 0x2, URZ ;  /* 0x000000020b047890 */ /* 0x000fe4000fffe0ff */
[----:B------:R-:W-:Y:S02]  /*45e0*/  UIADD3 UR7, UPT, UPT, UR7, 0x1, URZ ;  /* 0x0000000107077890 */ /* 0x000fe4000fffe0ff */
[----:B------:R-:W-:Y:S02]  /*45f0*/  UIADD3 UR9, UPT, UPT, UR9, 0x20, URZ ;  /* 0x0000002009097890 */ /* 0x000fe4000fffe0ff */
[----:B------:R-:W-:Y:S02]  /*4600*/  UIADD3 UR13, UPT, UPT, UR13, 0x40, URZ ;  /* 0x000000400d0d7890 */ /* 0x000fe4000fffe0ff */
[----:B------:R-:W-:Y:S01]  /*4610*/  UIADD3 UR12, UPT, UPT, UR12, 0x4000, URZ ;  /* 0x000040000c0c7890 */ /* 0x000fe2000fffe0ff */
[----:B------:R-:W-:Y:S01]  /*4620*/  UMOV UR11, UR4 ;  /* 0x00000004000b7c82 */ /* 0x000fe20008000000 */
[----:B------:R-:W-:Y:S10]  /*4630*/  BRA.U !UP0, `(.L_x_46) ;  /* 0xffffffe508e87547 */ /* 0x000ff4000b83ffff */
[----:B------:R-:W2:Y:S01]  /*4640*/  LDCU.64 UR8, c[0x0][0x6c0] ;  /* 0x0000d800ff0877ac */ /* 0x000ea20008000a00 */
[----:B------:R-:W-:Y:S01]  /*4650*/  LOP3.LUT R63, R63, 0x1, RZ, 0x3c, !PT ;  /* 0x000000013f3f7812 */ /* 0x000fe200078e3cff */
[----:B------:R-:W3:Y:S01]  /*4660*/  LDCU.U8 UR7, c[0x0][0x6c8] ;  /* 0x0000d900ff0777ac */ /* 0x000ee20008000000 */
[----:B------:R-:W-:Y:S01]  /*4670*/  UIADD3 UR20, UPT, UPT, UR24, UR20, URZ ;  /* 0x0000001418147290 */ /* 0x000fe2000fffe0ff */
[----:B------:R-:W4:Y:S01]  /*4680*/  LDCU.U8 UR10, c[0x0][0x6c9] ;  /* 0x0000d920ff0a77ac */ /* 0x000f220008000000 */
[----:B------:R-:W5:Y:S02]  /*4690*/  LDCU.U8 UR13, c[0x0][0x6d4] ;  /* 0x0000da80ff0d77ac */ /* 0x000f640008000000 */
[----:B--2---:R-:W-:Y:S01]  /*46a0*/  UIMAD.WIDE.U32 UR4, UR20, UR9, URZ ;  /* 0x00000009140472a5 */ /* 0x004fe2000f8e00ff */
[----:B------:R-:W2:Y:S03]  /*46b0*/  LDCU.U8 UR12, c[0x0][0x6d5] ;  /* 0x0000daa0ff0c77ac */ /* 0x000ea60008000000 */
[----:B------:R-:W-:Y:S01]  /*46c0*/  UIADD3 UR4, UPT, UPT, UR20, -UR5, URZ ;  /* 0x8000000514047290 */ /* 0x000fe2000fffe0ff */
[----:B------:R-:W-:-:S03]  /*46d0*/  ELECT P0, URZ, PT ;  /* 0x0000000000ff782f */ /* 0x000fc60003800000 */
[----:B---3--:R-:W-:Y:S01]  /*46e0*/  USHF.R.U32.HI UR4, URZ, UR7, UR4 ;  /* 0x00000007ff047299 */ /* 0x008fe20008011604 */
[----:B------:R-:W3:Y:S03]  /*46f0*/  LDCU UR7, c[0x0][0x6d0] ;  /* 0x0000da00ff0777ac */ /* 0x000ee60008000800 */
[----:B------:R-:W-:Y:S01]  /*4700*/  UIADD3 UR4, UPT, UPT, UR5, UR4, URZ ;  /* 0x0000000405047290 */ /* 0x000fe2000fffe0ff */
[----:B------:R-:W1:Y:S05]  /*4710*/  LDCU UR9, c[0x0][0x6cc] ;  /* 0x0000d980ff0977ac */ /* 0x000e6a0008000800 */
[----:B------:R-:W-:Y:S01]  /*4720*/  @P0 IMAD.MOV.U32 R0, RZ, RZ, 0x1 ;  /* 0x00000001ff000424 */ /* 0x000fe200078e00ff */
[----:B----4-:R-:W-:Y:S01]  /*4730*/  USHF.R.U32.HI UR4, URZ, UR10, UR4 ;  /* 0x0000000aff047299 */ /* 0x010fe20008011604 */
[----:B------:R-:W4:Y:S02]  /*4740*/  LDCU.64 UR10, c[0x0][0x6d8] ;  /* 0x0000db00ff0a77ac */ /* 0x000f240008000a00 */
[----:B------:R1:W-:Y:S01]  /*4750*/  @P0 SYNCS.ARRIVE.TRANS64.RED.ART0 RZ, [UR25], R0 ;  /* 0x00000000ffff09a7 */ /* 0x0003e20008500419 */
[----:B------:R-:W-:-:S02]  /*4760*/  UIADD3 UR4, UPT, UPT, -UR4, URZ, URZ ;  /* 0x000000ff04047290 */ /* 0x000fc4000fffe1ff */
[----:B------:R-:W-:Y:S02]  /*4770*/  UISETP.GE.AND UP0, UPT, UR20, 0x100, UPT ;  /* 0x000001001400788c */ /* 0x000fe4000bf06270 */
[----:B------:R-:W-:Y:S02]  /*4780*/  UIMAD UR8, UR8, UR4, UR20 ;  /* 0x00000004080872a4 */ /* 0x000fe4000f8e0214 */
[----:B------:R-:W-:Y:S02]  /*4790*/  UIADD3 UR23, UPT, UPT, UR23, 0x1, URZ ;  /* 0x0000000117177890 */ /* 0x000fe4000fffe0ff */
[----:B---3--:R-:W-:-:S07]  /*47a0*/  UIMAD.WIDE.U32 UR4, UR8, UR7, URZ ;  /* 0x00000007080472a5 */ /* 0x008fce000f8e00ff */
[----:B------:R-:W-:Y:S02]  /*47b0*/  UMOV UR4, UR5 ;  /* 0x0000000500047c82 */ /* 0x000fe40008000000 */
[----:B------:R-:W-:-:S04]  /*47c0*/  UIADD3 UR5, UPT, UPT, UR8, -UR4, URZ ;  /* 0x8000000408057290 */ /* 0x000fc8000fffe0ff */
[----:B-----5:R-:W-:-:S04]  /*47d0*/  USHF.R.U32.HI UR5, URZ, UR13, UR5 ;  /* 0x0000000dff057299 */ /* 0x020fc80008011605 */
[----:B------:R-:W-:-:S04]  /*47e0*/  UIADD3 UR4, UPT, UPT, UR4, UR5, URZ ;  /* 0x0000000504047290 */ /* 0x000fc8000fffe0ff */
[----:B--2---:R-:W-:Y:S01]  /*47f0*/  USHF.R.U32.HI UR7, URZ, UR12, UR4 ;  /* 0x0000000cff077299 */ /* 0x004fe20008011604 */
[----:B------:R-:W2:Y:S03]  /*4800*/  LDCU.U8 UR12, c[0x0][0x6e0] ;  /* 0x0000dc00ff0c77ac */ /* 0x000ea60008000000 */
[----:B----4-:R-:W-:-:S07]  /*4810*/  UIMAD.WIDE.U32 UR4, UR7, UR11, URZ ;  /* 0x0000000b070472a5 */ /* 0x010fce000f8e00ff */
[----:B------:R-:W-:Y:S02]  /*4820*/  UMOV UR4, UR5 ;  /* 0x0000000500047c82 */ /* 0x000fe40008000000 */
[----:B------:R-:W-:-:S04]  /*4830*/  UIADD3 UR5, UPT, UPT, UR7, -UR4, URZ ;  /* 0x8000000407057290 */ /* 0x000fc8000fffe0ff */
[----:B--2---:R-:W-:-:S04]  /*4840*/  USHF.R.U32.HI UR5, URZ, UR12, UR5 ;  /* 0x0000000cff057299 */ /* 0x004fc80008011605 */
[----:B------:R-:W-:Y:S02]  /*4850*/  UIADD3 UR4, UPT, UPT, UR4, UR5, URZ ;  /* 0x0000000504047290 */ /* 0x000fe4000fffe0ff */
[----:B------:R-:W-:Y:S02]  /*4860*/  UIADD3 UR5, UPT, UPT, -UR7, URZ, URZ ;  /* 0x000000ff07057290 */ /* 0x000fe4000fffe1ff */
[----:B------:R-:W-:-:S04]  /*4870*/  USHF.R.U32.HI UR4, URZ, UR77, UR4 ;  /* 0x0000004dff047299 */ /* 0x000fc80008011604 */
[----:B------:R-:W-:-:S04]  /*4880*/  UIADD3 UR4, UPT, UPT, -UR4, URZ, URZ ;  /* 0x000000ff04047290 */ /* 0x000fc8000fffe1ff */
[----:B------:R-:W-:Y:S02]  /*4890*/  UIMAD UR13, UR10, UR4, UR7 ;  /* 0x000000040a0d72a4 */ /* 0x000fe4000f8e0207 */
[----:B-1----:R-:W-:Y:S01]  /*48a0*/  UIMAD UR4, UR9, UR5, UR8 ;  /* 0x00000005090472a4 */ /* 0x002fe2000f8e0208 */
[----:B------:R-:W-:Y:S11]  /*48b0*/  BRA.U !UP0, `(.L_x_47) ;  /* 0xffffffe1089c7547 */ /* 0x000ff6000b83ffff */
.L_x_42:
[----:B------:R-:W-:-:S13]  /*48c0*/  ISETP.NE.AND P0, PT, R65, RZ, PT ;  /* 0x000000ff4100720c */ /* 0x000fda0003f05270 */
[----:B------:R-:W-:Y:S05]  /*48d0*/  @P0 BRA `(.L_x_48) ;  /* 0x0000000000180947 */ /* 0x000fea0003800000 */
[----:B------:R-:W-:Y:S01]  /*48e0*/  ELECT P1, URZ, PT ;  /* 0x0000000000ff782f */ /* 0x000fe20003820000 */
[----:B---3--:R-:W-:Y:S01]  /*48f0*/  HFMA2 R0, -RZ, RZ, 0, 5.9604644775390625e-08 ;  /* 0x00000001ff007431 */ /* 0x008fe200000001ff */
[----:B------:R-:W-:Y:S01]  /*4900*/  UMOV UR4, 0x40 ;  /* 0x0000004000047882 */ /* 0x000fe20000000000 */
[----:B------:R-:W-:Y:S01]  /*4910*/  UVIRTCOUNT.DEALLOC.SMPOOL 0x80 ;  /* 0x000000800000784c */ /* 0x000fe20000000000 */
[----:B------:R-:W-:-:S09]  /*4920*/  ULEA UR4, UR15, UR4, 0x18 ;  /* 0x000000040f047291 */ /* 0x000fd2000f8ec0ff */
[----:B------:R4:W-:Y:S03]  /*4930*/  @P1 STS.U8 [UR4], R0 ;  /* 0x00000000ff001988 */ /* 0x0009e60008000004 */
.L_x_48:
[----:B------:R-:W-:Y:S06]  /*4940*/  BAR.SYNC.DEFER_BLOCKING 0x1, 0x80 ;  /* 0x0042000000007b1d */ /* 0x000fec0000010000 */
[----:B------:R-:W-:Y:S05]  /*4950*/  @P0 BRA `(.L_x_49) ;  /* 0x0000000000b40947 */ /* 0x000fea0003800000 */
[----:B------:R-:W-:Y:S01]  /*4960*/  ULOP3.LUT UR4, UR15, 0x1, URZ, 0x3c, !UPT ;  /* 0x000000010f047892 */ /* 0x000fe2000f8e3cff */
[----:B---34-:R-:W-:Y:S01]  /*4970*/  MOV R0, 0x1 ;  /* 0x0000000100007802 */ /* 0x018fe20000000f00 */
[----:B------:R-:W-:-:S04]  /*4980*/  UIADD3 UR5, UPT, UPT, UR6, 0x40, URZ ;  /* 0x0000004006057890 */ /* 0x000fc8000fffe0ff */
[----:B------:R-:W-:-:S09]  /*4990*/  UPRMT UR4, UR4, 0x654, UR5 ;  /* 0x0000065404047896 */ /* 0x000fd20008000005 */
[----:B------:R3:W-:Y:S01]  /*49a0*/  SYNCS.ARRIVE.TRANS64.RED.ART0 RZ, [UR4], R0 ;  /* 0x00000000ffff79a7 */ /* 0x0007e20008500404 */
[----:B------:R-:W4:Y:S02]  /*49b0*/  SYNCS.PHASECHK.TRANS64.TRYWAIT P0, [UR6+0x40], RZ ;  /* 0x000040ffff0075a7 */ /* 0x000f240008001106 */
[----:B---34-:R-:W-:Y:S05]  /*49c0*/  @!P0 BRA `(.L_x_50) ;  /* 0x0000000400a88947 */ /* 0x018fea0003800000 */
.L_x_64:
[----:B------:R-:W-:Y:S01]  /*49d0*/  NOP ;  /* 0x0000000000007918 */ /* 0x000fe20000000000 */
[----:B------:R-:W-:Y:S01]  /*49e0*/  UMOV UR4, 0x50 ;  /* 0x0000005000047882 */ /* 0x000fe20000000000 */
[----:B--2---:R-:W-:Y:S01]  /*49f0*/  LOP3.LUT R4, R64, 0xffff, RZ, 0xc0, !PT ;  /* 0x0000ffff40047812 */ /* 0x004fe200078ec0ff */
[----:B------:R-:W-:Y:S01]  /*4a00*/  ULEA UR15, UR15, UR4, 0x18 ;  /* 0x000000040f0f7291 */ /* 0x000fe2000f8ec0ff */
[----:B------:R-:W-:Y:S02]  /*4a10*/  IMAD.MOV.U32 R3, RZ, RZ, 0xffff ;  /* 0x0000ffffff037424 */ /* 0x000fe400078e00ff */
[----:B------:R-:W-:-:S04]  /*4a20*/  SHF.R.U32.HI R4, RZ, 0x5, R4 ;  /* 0x00000005ff047819 */ /* 0x000fc80000011604 */
[----:B------:R-:W-:Y:S01]  /*4a30*/  SHF.L.U32 R3, R3, R4, RZ ;  /* 0x0000000403037219 */ /* 0x000fe200000006ff */
[----:B------:R-:W-:Y:S01]  /*4a40*/  VIADD R5, R4, 0x10 ;  /* 0x0000001004057836 */ /* 0x000fe20000000000 */
[----:B---3--:R-:W2:Y:S04]  /*4a50*/  LDS R2, [UR15] ;  /* 0x0000000fff027984 */ /* 0x008ea80008000800 */
[----:B------:R-:W-:-:S04]  /*4a60*/  SHF.L.U32 R0, R0, R5, RZ ;  /* 0x0000000500007219 */ /* 0x000fc800000006ff */
[----:B------:R-:W-:-:S04]  /*4a70*/  LOP3.LUT R5, R0, R3, RZ, 0xfc, !PT ;  /* 0x0000000300057212 */ /* 0x000fc800078efcff */
[C---:B------:R-:W-:Y:S02]  /*4a80*/  LOP3.LUT R3, R5.reuse, 0xffff, RZ, 0xc0, !PT ;  /* 0x0000ffff05037812 */ /* 0x040fe400078ec0ff */
[----:B--2---:R-:W-:-:S04]  /*4a90*/  LOP3.LUT R0, R5, 0xffff, R2, 0x80, !PT ;  /* 0x0000ffff05007812 */ /* 0x004fc800078e8002 */
[----:B------:R-:W-:-:S13]  /*4aa0*/  ISETP.NE.AND P0, PT, R0, R3, PT ;  /* 0x000000030000720c */ /* 0x000fda0003f05270 */
[----:B------:R-:W-:Y:S05]  /*4ab0*/  @P0 BRA `(.L_x_51) ;  /* 0x0000000000500947 */ /* 0x000fea0003800000 */
[----:B------:R-:W-:Y:S02]  /*4ac0*/  SHF.R.U32.HI R0, RZ, 0x10, R2 ;  /* 0x00000010ff007819 */ /* 0x000fe40000011602 */
[----:B------:R-:W-:-:S04]  /*4ad0*/  SHF.R.U32.HI R3, RZ, 0x10, R5 ;  /* 0x00000010ff037819 */ /* 0x000fc80000011605 */
[----:B------:R-:W-:-:S04]  /*4ae0*/  LOP3.LUT R0, R0, R3, RZ, 0xc0, !PT ;  /* 0x0000000300007212 */ /* 0x000fc800078ec0ff */
[----:B------:R-:W-:-:S13]  /*4af0*/  ISETP.NE.AND P0, PT, R0, R3, PT ;  /* 0x000000030000720c */ /* 0x000fda0003f05270 */
[----:B------:R-:W-:Y:S05]  /*4b00*/  @P0 BRA `(.L_x_52) ;  /* 0x0000000000300947 */ /* 0x000fea0003800000 */
[----:B------:R-:W-:Y:S01]  /*4b10*/  R2UR UR4, R5 ;  /* 0x00000000050472ca */ /* 0x000fe200000e0000 */
[----:B------:R-:W2:-:S12]  /*4b20*/  S2R R2, SR_LANEID ;  /* 0x0000000000027919 */ /* 0x000e980000000000 */
[----:B------:R-:W-:-:S03]  /*4b30*/  ULOP3.LUT UR5, URZ, UR4, URZ, 0x33, !UPT ;  /* 0x00000004ff057292 */ /* 0x000fc6000f8e33ff */
[----:B------:R-:W-:Y:S02]  /*4b40*/  VOTEU.ANY UR4, UPT, PT ;  /* 0x0000000000047886 */ /* 0x000fe400038e0100 */
[----:B------:R-:W-:Y:S01]  /*4b50*/  UFLO.U32 UR4, UR4 ;  /* 0x00000004000472bd */ /* 0x000fe200080e0000 */
[----:B------:R-:W-:-:S04]  /*4b60*/  IMAD.U32 R0, RZ, RZ, UR5 ;  /* 0x00000005ff007e24 */ /* 0x000fc8000f8e00ff */
[----:B------:R-:W3:Y:S02]  /*4b70*/  REDUX UR6, R0 ;  /* 0x00000000000673c4 */ /* 0x000ee40000000000 */
[----:B------:R4:W-:Y:S01]  /*4b80*/  UTCATOMSWS.AND URZ, UR5 ;  /* 0x0000000500ff79e3 */ /* 0x0009e20008000000 */
[----:B--2---:R-:W-:Y:S01]  /*4b90*/  ISETP.EQ.U32.AND P0, PT, R2, UR4, PT ;  /* 0x0000000402007c0c */ /* 0x004fe2000bf02070 */
[----:B---3--:R-:W-:-:S12]  /*4ba0*/  IMAD.U32 R2, RZ, RZ, UR6 ;  /* 0x00000006ff027e24 */ /* 0x008fd8000f8e00ff */
[----:B------:R4:W-:Y:S01]  /*4bb0*/  @P0 ATOMS.AND RZ, [UR15], R2 ;  /* 0x00000002ffff098c */ /* 0x0009e2000a80000f */
[----:B------:R-:W-:Y:S05]  /*4bc0*/  BRA `(.L_x_53) ;  /* 0x0000000000147947 */ /* 0x000fea0003800000 */
.L_x_52:
[----:B------:R-:W-:Y:S02]  /*4bd0*/  MOV R2, 0x4bf0 ;  /* 0x00004bf000027802 */ /* 0x000fe40000000f00 */
[----:B-1----:R-:W-:Y:S05]  /*4be0*/  CALL.REL.NOINC `($__internal_0_$__cuda_sm10x_tcgen05_guardrail_trap_col_being_dealloced_not_returned_by_alloc) ;  /* 0x0000000400387944 */ /* 0x002fea0003c00000 */
[----:B------:R-:W-:Y:S05]  /*4bf0*/  BRA `(.L_x_53) ;  /* 0x0000000000087947 */ /* 0x000fea0003800000 */
.L_x_51:
[----:B------:R-:W-:Y:S02]  /*4c00*/  MOV R2, 0x4c20 ;  /* 0x00004c2000027802 */ /* 0x000fe40000000f00 */
[----:B-1----:R-:W-:Y:S05]  /*4c10*/  CALL.REL.NOINC `($__internal_2_$__cuda_sm10x_tcgen05_guardrail_trap_unallocated_columns_being_dealloced) ;  /* 0x0000000400447944 */ /* 0x002fea0003c00000 */
.L_x_53:
[----:B------:R-:W-:Y:S01]  /*4c20*/  NOP ;  /* 0x0000000000007918 */ /* 0x000fe20000000000 */
.L_x_49:
[----:B------:R-:W-:Y:S01]  /*4c30*/  ISETP.NE.AND P0, PT, R65, RZ, PT ;  /* 0x000000ff4100720c */ /* 0x000fe20003f05270 */
[----:B------:R-:W-:-:S04]  /*4c40*/  DEPBAR.LE SB0, 0x0 ;  /* 0x000080000000791a */ /* 0x000fc80000000000 */
[----:B------:R-:W-:-:S08]  /*4c50*/  DEPBAR.LE SB0, 0x0 ;  /* 0x000080000000791a */ /* 0x000fd00000000000 */
[----:B------:R-:W-:Y:S05]  /*4c60*/  @P0 BRA `(.L_x_29) ;  /* 0x00000000002c0947 */ /* 0x000fea0003800000 */
[----:B------:R-:W5:Y:S01]  /*4c70*/  S2UR UR4, SR_CgaCtaId ;  /* 0x00000000000479c3 */ /* 0x000f620000008800 */
[----:B------:R-:W-:Y:S01]  /*4c80*/  UMOV UR6, 0x400 ;  /* 0x0000040000067882 */ /* 0x000fe20000000000 */
[----:B----4-:R-:W-:Y:S01]  /*4c90*/  UMOV UR5, 0x20 ;  /* 0x0000002000057882 */ /* 0x010fe20000000000 */
[----:B------:R-:W-:Y:S01]  /*4ca0*/  ELECT P0, URZ, PT ;  /* 0x0000000000ff782f */ /* 0x000fe20003800000 */
[----:B-----5:R-:W-:Y:S02]  /*4cb0*/  ULEA UR6, UR4, UR6, 0x18 ;  /* 0x0000000604067291 */ /* 0x020fe4000f8ec0ff */
[----:B------:R-:W-:-:S04]  /*4cc0*/  UIADD3 UR4, UPT, UPT, -UR5, 0x100000, URZ ;  /* 0x0010000005047890 */ /* 0x000fc8000fffe1ff */
[----:B------:R-:W-:Y:S02]  /*4cd0*/  USHF.L.U32 UR5, UR4, 0xb, URZ ;  /* 0x0000000b04057899 */ /* 0x000fe400080006ff */
[----:B------:R-:W-:Y:S01]  /*4ce0*/  USHF.L.U32 UR4, UR4, 0x1, URZ ;  /* 0x0000000104047899 */ /* 0x000fe200080006ff */
[----:B------:R-:W4:Y:S11]  /*4cf0*/  FENCE.VIEW.ASYNC.S ;  /* 0x00000000000073c6 */ /* 0x000f360000000000 */
[----:B----4-:R4:W5:Y:S01]  /*4d00*/  SYNCS.EXCH.64 URZ, [UR6+0x40], UR4 ;  /* 0x0000400406ff75b2 */ /* 0x0109620008000100 */
[----:B------:R-:W-:Y:S01]  /*4d10*/  NOP ;  /* 0x0000000000007918 */ /* 0x000fe20000000000 */
.L_x_29:
[----:B------:R-:W-:Y:S01]  /*4d20*/  NOP ;  /* 0x0000000000007918 */ /* 0x000fe20000000000 */
[----:B-12-4-:R-:W-:Y:S05]  /*4d30*/  EXIT ;  /* 0x000000000000794d */ /* 0x016fea0003800000 */
.L_x_10:
[----:B------:R-:W-:Y:S02]  /*4d40*/  MOV R2, UR8 ;  /* 0x0000000800027c02 */ /* 0x000fe40008000f00 */
[----:B------:R-:W-:Y:S02]  /*4d50*/  MOV R3, UR8 ;  /* 0x0000000800037c02 */ /* 0x000fe40008000f00 */
[----:B------:R-:W-:-:S07]  /*4d60*/  MOV R0, UR4 ;  /* 0x0000000400007c02 */ /* 0x000fce0008000f00 */
.L_x_54:
[----:B-1----:R1:W2:Y:S02]  /*4d70*/  SYNCS.PHASECHK.TRANS64.TRYWAIT P0, [R0+URZ+0x18], R3 ;  /* 0x00001803000075a7 */ /* 0x0022a400080011ff */
[----:B--2---:R-:W-:Y:S05]  /*4d80*/  @!P0 NANOSLEEP.SYNCS 0x989680 ;  /* 0x009896800000895d */ /* 0x004fea0003900000 */
[----:B------:R-:W2:Y:S02]  /*4d90*/  @!P0 SYNCS.PHASECHK.TRANS64 P0, [R0+URZ+0x18], R3 ;  /* 0x00001803000085a7 */ /* 0x000ea400080010ff */
[----:B--2---:R-:W-:Y:S05]  /*4da0*/  @!P0 BRA `(.L_x_54) ;  /* 0xfffffffc00f08947 */ /* 0x004fea000383ffff */
[----:B------:R-:W-:Y:S05]  /*4db0*/  BRA `(.L_x_9) ;  /* 0xffffffbc00607947 */ /* 0x000fea000383ffff */
.L_x_14:
[----:B------:R-:W-:Y:S02]  /*4dc0*/  MOV R2, UR5 ;  /* 0x0000000500027c02 */ /* 0x000fe40008000f00 */
[----:B------:R-:W-:Y:S02]  /*4dd0*/  MOV R3, UR5 ;  /* 0x0000000500037c02 */ /* 0x000fe40008000f00 */
[----:B------:R-:W-:-:S07]  /*4de0*/  MOV R0, UR4 ;  /* 0x0000000400007c02 */ /* 0x000fce0008000f00 */
.L_x_55:
[----:B--2---:R2:W3:Y:S02]  /*4df0*/  SYNCS.PHASECHK.TRANS64.TRYWAIT P0, [R0+URZ+0x18], R3 ;  /* 0x00001803000075a7 */ /* 0x0044e400080011ff */
[----:B---3--:R-:W-:Y:S05]  /*4e00*/  @!P0 NANOSLEEP.SYNCS 0x989680 ;  /* 0x009896800000895d */ /* 0x008fea0003900000 */
[----:B------:R-:W3:Y:S02]  /*4e10*/  @!P0 SYNCS.PHASECHK.TRANS64 P0, [R0+URZ+0x18], R3 ;  /* 0x00001803000085a7 */ /* 0x000ee400080010ff */
[----:B---3--:R-:W-:Y:S05]  /*4e20*/  @!P0 BRA `(.L_x_55) ;  /* 0xfffffffc00f08947 */ /* 0x008fea000383ffff */
[----:B------:R-:W-:Y:S05]  /*4e30*/  BRA `(.L_x_56) ;  /* 0xffffffc000b87947 */ /* 0x000fea000383ffff */
.L_x_18:
[----:B------:R-:W-:Y:S02]  /*4e40*/  MOV R0, UR51 ;  /* 0x0000003300007c02 */ /* 0x000fe40008000f00 */
[-C--:B------:R-:W-:Y:S02]  /*4e50*/  MOV R4, R2.reuse ;  /* 0x0000000200047202 */ /* 0x080fe40000000f00 */
[----:B------:R-:W-:-:S07]  /*4e60*/  MOV R5, R2 ;  /* 0x0000000200057202 */ /* 0x000fce0000000f00 */
.L_x_57:
[----:B--2---:R2:W3:Y:S02]  /*4e70*/  SYNCS.PHASECHK.TRANS64.TRYWAIT P0, [R0+URZ+0x38], R5 ;  /* 0x00003805000075a7 */ /* 0x0044e400080011ff */
[----:B---3--:R-:W-:Y:S05]  /*4e80*/  @!P0 NANOSLEEP.SYNCS 0x989680 ;  /* 0x009896800000895d */ /* 0x008fea0003900000 */
[----:B------:R-:W3:Y:S02]  /*4e90*/  @!P0 SYNCS.PHASECHK.TRANS64 P0, [R0+URZ+0x38], R5 ;  /* 0x00003805000085a7 */ /* 0x000ee400080010ff */
[----:B---3--:R-:W-:Y:S05]  /*4ea0*/  @!P0 BRA `(.L_x_57) ;  /* 0xfffffffc00f08947 */ /* 0x008fea000383ffff */
[----:B------:R-:W-:Y:S05]  /*4eb0*/  BRA `(.L_x_17) ;  /* 0xffffffc8001c7947 */ /* 0x000fea000383ffff */
.L_x_21:
[----:B------:R-:W-:Y:S02]  /*4ec0*/  MOV R4, UR5 ;  /* 0x0000000500047c02 */ /* 0x000fe40008000f00 */
[----:B------:R-:W-:Y:S02]  /*4ed0*/  MOV R5, UR5 ;  /* 0x0000000500057c02 */ /* 0x000fe40008000f00 */
[----:B------:R-:W-:Y:S07]  /*4ee0*/  MOV R0, UR32 ;  /* 0x0000002000007c02 */ /* 0x000fee0008000f00 */
.L_x_58:
[----:B--2---:R2:W3:Y:S02]  /*4ef0*/  SYNCS.PHASECHK.TRANS64.TRYWAIT P0, [R0+URZ], R5 ;  /* 0x00000005000075a7 */ /* 0x0044e400080011ff */
[----:B---3--:R-:W-:Y:S05]  /*4f00*/  @!P0 NANOSLEEP.SYNCS 0x989680 ;  /* 0x009896800000895d */ /* 0x008fea0003900000 */
[----:B------:R-:W3:Y:S02]  /*4f10*/  @!P0 SYNCS.PHASECHK.TRANS64 P0, [R0+URZ], R5 ;  /* 0x00000005000085a7 */ /* 0x000ee400080010ff */
[----:B---3--:R-:W-:Y:S05]  /*4f20*/  @!P0 BRA `(.L_x_58) ;  /* 0xfffffffc00f08947 */ /* 0x008fea000383ffff */
[----:B------:R-:W-:Y:S05]  /*4f30*/  BRA `(.L_x_20) ;  /* 0xffffffc800a87947 */ /* 0x000fea000383ffff */
.L_x_38:
[----:B------:R-:W-:-:S07]  /*4f40*/  MOV R15, R14 ;  /* 0x0000000e000f7202 */ /* 0x000fce0000000f00 */
.L_x_59:
[----:B--2---:R2:W3:Y:S02]  /*4f50*/  SYNCS.PHASECHK.TRANS64.TRYWAIT P0, [R3+URZ], R15 ;  /* 0x0000000f030075a7 */ /* 0x0044e400080011ff */
[----:B---3--:R-:W-:Y:S05]  /*4f60*/  @!P0 NANOSLEEP.SYNCS 0x989680 ;  /* 0x009896800000895d */ /* 0x008fea0003900000 */
[----:B------:R-:W3:Y:S02]  /*4f70*/  @!P0 SYNCS.PHASECHK.TRANS64 P0, [R3+URZ], R15 ;  /* 0x0000000f030085a7 */ /* 0x000ee400080010ff */
[----:B---3--:R-:W-:Y:S05]  /*4f80*/  @!P0 BRA `(.L_x_59) ;  /* 0xfffffffc00f08947 */ /* 0x008fea000383ffff */
[----:B------:R-:W-:Y:S05]  /*4f90*/  BRA `(.L_x_37) ;  /* 0xffffffd400007947 */ /* 0x000fea000383ffff */
.L_x_41:
[----:B------:R-:W-:-:S07]  /*4fa0*/  MOV R9, R8 ;  /* 0x0000000800097202 */ /* 0x000fce0000000f00 */
.L_x_60:
[----:B--2---:R2:W3:Y:S02]  /*4fb0*/  SYNCS.PHASECHK.TRANS64.TRYWAIT P0, [R3+URZ], R9 ;  /* 0x00000009030075a7 */ /* 0x0044e400080011ff */
[----:B---3--:R-:W-:Y:S05]  /*4fc0*/  @!P0 NANOSLEEP.SYNCS 0x989680 ;  /* 0x009896800000895d */ /* 0x008fea0003900000 */
[----:B------:R-:W3:Y:S02]  /*4fd0*/  @!P0 SYNCS.PHASECHK.TRANS64 P0, [R3+URZ], R9 ;  /* 0x00000009030085a7 */ /* 0x000ee400080010ff */
[----:B---3--:R-:W-:Y:S05]  /*4fe0*/  @!P0 BRA `(.L_x_60) ;  /* 0xfffffffc00f08947 */ /* 0x008fea000383ffff */
[----:B------:R-:W-:Y:S05]  /*4ff0*/  BRA `(.L_x_40) ;  /* 0xffffffd400687947 */ /* 0x000fea000383ffff */
.L_x_43:
[----:B------:R-:W-:Y:S02]  /*5000*/  MOV R0, UR22 ;  /* 0x0000001600007c02 */ /* 0x000fe40008000f00 */
[----:B------:R-:W-:-:S07]  /*5010*/  MOV R3, R2 ;  /* 0x0000000200037202 */ /* 0x000fce0000000f00 */
.L_x_61:
[----:B-1----:R1:W2:Y:S02]  /*5020*/  SYNCS.PHASECHK.TRANS64.TRYWAIT P0, [R0+URZ+0x30], R3 ;  /* 0x00003003000075a7 */ /* 0x0022a400080011ff */
[----:B--2---:R-:W-:Y:S05]  /*5030*/  @!P0 NANOSLEEP.SYNCS 0x989680 ;  /* 0x009896800000895d */ /* 0x004fea0003900000 */
[----:B------:R-:W2:Y:S02]  /*5040*/  @!P0 SYNCS.PHASECHK.TRANS64 P0, [R0+URZ+0x30], R3 ;  /* 0x00003003000085a7 */ /* 0x000ea400080010ff */
[----:B--2---:R-:W-:Y:S05]  /*5050*/  @!P0 BRA `(.L_x_61) ;  /* 0xfffffffc00f08947 */ /* 0x004fea000383ffff */
[----:B------:R-:W-:Y:S05]  /*5060*/  BRA `(.L_x_62) ;  /* 0xffffffd800e87947 */ /* 0x000fea000383ffff */
.L_x_50:
[----:B------:R-:W-:-:S07]  /*5070*/  MOV R2, UR6 ;  /* 0x0000000600027c02 */ /* 0x000fce0008000f00 */
.L_x_63:
[----:B---3--:R3:W4:Y:S02]  /*5080*/  SYNCS.PHASECHK.TRANS64.TRYWAIT P0, [R2+URZ+0x40], RZ ;  /* 0x000040ff020075a7 */ /* 0x00872400080011ff */
[----:B----4-:R-:W-:Y:S05]  /*5090*/  @!P0 NANOSLEEP.SYNCS 0x989680 ;  /* 0x009896800000895d */ /* 0x010fea0003900000 */
[----:B------:R-:W4:Y:S02]  /*50a0*/  @!P0 SYNCS.PHASECHK.TRANS64 P0, [R2+URZ+0x40], RZ ;  /* 0x000040ff020085a7 */ /* 0x000f2400080010ff */
[----:B----4-:R-:W-:Y:S05]  /*50b0*/  @!P0 BRA `(.L_x_63) ;  /* 0xfffffffc00f08947 */ /* 0x010fea000383ffff */
[----:B------:R-:W-:Y:S05]  /*50c0*/  BRA `(.L_x_64) ;  /* 0xfffffff800407947 */ /* 0x000fea000383ffff */
        .weak           $__internal_0_$__cuda_sm10x_tcgen05_guardrail_trap_col_being_dealloced_not_returned_by_alloc
        .type           $__internal_0_$__cuda_sm10x_tcgen05_guardrail_trap_col_being_dealloced_not_returned_by_alloc,@function
        .size           $__internal_0_$__cuda_sm10x_tcgen05_guardrail_trap_col_being_dealloced_not_returned_by_alloc,($__internal_1_$__cuda_sm10x_tcgen05_guardrail_trap_phase_invalid_during_alloc - $__internal_0_$__cuda_sm10x_tcgen05_guardrail_trap_col_being_dealloced_not_returned_by_alloc)
$__internal_0_$__cuda_sm10x_tcgen05_guardrail_trap_col_being_dealloced_not_returned_by_alloc:
[----:B------:R-:W-:Y:S05]  /*50d0*/  BPT.TRAP 0x1 ;  /* 0x000000040000795c */ /* 0x000fea0000300000 */
[----:B------:R-:W-:-:S04]  /*50e0*/  HFMA2 R3, -RZ, RZ, 0, 0 ;  /* 0x00000000ff037431 */ /* 0x000fc800000001ff */
[----:B------:R-:W-:Y:S05]  /*50f0*/  RET.REL.NODEC R2 `(kernel_cutlass_kernel_cudnngemm_swigludense_blockscaled_gemm_persistent_swiglu_interleaved_quantSm100BlockScaledPersistentDenseGemmKernel_object_at__TiledMMA_ThrLayoutVMNK21111000_Permuta_0) ;  /* 0xffffffac02c07950 */ /* 0x000fea0003c3ffff */
        .weak           $__internal_1_$__cuda_sm10x_tcgen05_guardrail_trap_phase_invalid_during_alloc
        .type           $__internal_1_$__cuda_sm10x_tcgen05_guardrail_trap_phase_invalid_during_alloc,@function
        .size           $__internal_1_$__cuda_sm10x_tcgen05_guardrail_trap_phase_invalid_during_alloc,($__internal_2_$__cuda_sm10x_tcgen05_guardrail_trap_unallocated_columns_being_dealloced - $__internal_1_$__cuda_sm10x_tcgen05_guardrail_trap_phase_invalid_during_alloc)
$__internal_1_$__cuda_sm10x_tcgen05_guardrail_trap_phase_invalid_during_alloc:
[----:B------:R-:W-:Y:S05]  /*5100*/  BPT.TRAP 0x1 ;  /* 0x000000040000795c */ /* 0x000fea0000300000 */
[----:B------:R-:W-:-:S04]  /*5110*/  MOV R3, 0x0 ;  /* 0x0000000000037802 */ /* 0x000fc80000000f00 */
[----:B------:R-:W-:Y:S05]  /*5120*/  RET.REL.NODEC R2 `(kernel_cutlass_kernel_cudnngemm_swigludense_blockscaled_gemm_persistent_swiglu_interleaved_quantSm100BlockScaledPersistentDenseGemmKernel_object_at__TiledMMA_ThrLayoutVMNK21111000_Permuta_0) ;  /* 0xffffffac02b47950 */ /* 0x000fea0003c3ffff */
        .weak           $__internal_2_$__cuda_sm10x_tcgen05_guardrail_trap_unallocated_columns_being_dealloced
        .type           $__internal_2_$__cuda_sm10x_tcgen05_guardrail_trap_unallocated_columns_being_dealloced,@function
        .size           $__internal_2_$__cuda_sm10x_tcgen05_guardrail_trap_unallocated_columns_being_dealloced,(.L_x_68 - $__internal_2_$__cuda_sm10x_tcgen05_guardrail_trap_unallocated_columns_being_dealloced)
$__internal_2_$__cuda_sm10x_tcgen05_guardrail_trap_unallocated_columns_being_dealloced:
[----:B------:R-:W-:Y:S05]  /*5130*/  BPT.TRAP 0x1 ;  /* 0x000000040000795c */ /* 0x000fea0000300000 */
[----:B------:R-:W-:-:S04]  /*5140*/  HFMA2 R3, -RZ, RZ, 0, 0 ;  /* 0x00000000ff037431 */ /* 0x000fc800000001ff */
[----:B------:R-:W-:Y:S05]  /*5150*/  RET.REL.NODEC R2 `(kernel_cutlass_kernel_cudnngemm_swigludense_blockscaled_gemm_persistent_swiglu_interleaved_quantSm100BlockScaledPersistentDenseGemmKernel_object_at__TiledMMA_ThrLayoutVMNK21111000_Permuta_0) ;  /* 0xffffffac02a87950 */ /* 0x000fea0003c3ffff */
.L_x_65:
[----:B------:R-:W-:-:S00]  /*5160*/  BRA `(.L_x_65) ;  /* 0xfffffffc00fc7947 */ /* 0x000fc0000383ffff */
[----:B------:R-:W-:-:S00]  /*5170*/  NOP ;  /* 0x0000000000007918 */ /* 0x000fc00000000000 */
        /* <DEDUP_REMOVED lines=8> */
.L_x_68:


//--------------------- .nv.shared.kernel_cutlass_kernel_cudnngemm_swigludense_blockscaled_gemm_persistent_swiglu_interleaved_quantSm100BlockScaledPersistentDenseGemmKernel_object_at__TiledMMA_ThrLayoutVMNK21111000_Permuta_0 --------------------------
	.section	.nv.shared.kernel_cutlass_kernel_cudnngemm_swigludense_blockscaled_gemm_persistent_swiglu_interleaved_quantSm100BlockScaledPersistentDenseGemmKernel_object_at__TiledMMA_ThrLayoutVMNK21111000_Permuta_0,"aw",@nobits
	.sectionflags	@""
	.align	1024
	.zero		1024


//--------------------- .nv.shared.reserved.0     --------------------------
	.section	.nv.shared.reserved.0,"aw",@nobits
	.align	8
	.weak		__nv_reservedSMEM_offset_0_alias
	.size		__nv_reservedSMEM_offset_0_alias, 0, 64
	.other		__nv_reservedSMEM_offset_0_alias,@"STO_CUDA_RESERVED_SHARED STV_DEFAULT"
__nv_reservedSMEM_offset_0_alias:
	.zero		0
.nv.shared.reserved.0:
	.zero		64
	.weak		__nv_reservedSMEM_allocation_phase
	.type		__nv_reservedSMEM_allocation_phase,@object
	.size		__nv_reservedSMEM_allocation_phase,(.L_0 - __nv_reservedSMEM_allocation_phase)
__nv_reservedSMEM_allocation_phase:
	.zero		1
.L_0:
	.zero		7
	.weak		__nv_reservedSMEM_devtool_atexit_pc
	.type		__nv_reservedSMEM_devtool_atexit_pc,@object
	.size		__nv_reservedSMEM_devtool_atexit_pc,(__nv_reservedSMEM_allocation_mask - __nv_reservedSMEM_devtool_atexit_pc)
__nv_reservedSMEM_devtool_atexit_pc:
	.zero		8
	.weak		__nv_reservedSMEM_allocation_mask
	.type		__nv_reservedSMEM_allocation_mask,@object
	.size		__nv_reservedSMEM_allocation_mask,(.L_2 - __nv_reservedSMEM_allocation_mask)
__nv_reservedSMEM_allocation_mask:
	.zero		4
.L_2:
	.zero		4
	.weak		__nv_reservedSMEM_tmem_allocation_pipeline_mbarrier
	.type		__nv_reservedSMEM_tmem_allocation_pipeline_mbarrier,@object
	.size		__nv_reservedSMEM_tmem_allocation_pipeline_mbarrier,(__nv_reservedSMEM_tmem_allocation_pipeline_mbarrier_parity - __nv_reservedSMEM_tmem_allocation_pipeline_mbarrier)
__nv_reservedSMEM_tmem_allocation_pipeline_mbarrier:
	.zero		8
	.weak		__nv_reservedSMEM_tmem_allocation_pipeline_mbarrier_parity
	.type		__nv_reservedSMEM_tmem_allocation_pipeline_mbarrier_parity,@object
	.size		__nv_reservedSMEM_tmem_allocation_pipeline_mbarrier_parity,(.L_4 - __nv_reservedSMEM_tmem_allocation_pipeline_mbarrier_parity)
__nv_reservedSMEM_tmem_allocation_pipeline_mbarrier_parity:
	.zero		4
.L_4:


//--------------------- .nv.constant0.kernel_cutlass_kernel_cudnngemm_swigludense_blockscaled_gemm_persistent_swiglu_interleaved_quantSm100BlockScaledPersistentDenseGemmKernel_object_at__TiledMMA_ThrLayoutVMNK21111000_Permuta_0 --------------------------
	.section	.nv.constant0.kernel_cutlass_kernel_cudnngemm_swigludense_blockscaled_gemm_persistent_swiglu_interleaved_quantSm100BlockScaledPersistentDenseGemmKernel_object_at__TiledMMA_ThrLayoutVMNK21111000_Permuta_0,"a",@progbits
	.sectionflags	@""
	.align	4
.nv.constant0.kernel_cutlass_kernel_cudnngemm_swigludense_blockscaled_gemm_persistent_swiglu_interleaved_quantSm100BlockScaledPersistentDenseGemmKernel_object_at__TiledMMA_ThrLayoutVMNK21111000_Permuta_0:
	.zero		1768


//--------------------- SYMBOLS --------------------------

	.type		.nv.reservedSmem.offset0,@object
	.size		.nv.reservedSmem.offset0,0x4
	.type		.nv.reservedSmem.cap,@object
	.size		.nv.reservedSmem.cap,0x4
